def attn_fwd(
    Q,
    K,
    V,
    Out,
    Lse,
    sm_scale,
    stride_qz,
    stride_qh,
    stride_qm,
    stride_qk,
    stride_kz,
    stride_kh,
    stride_kn,
    stride_kk,
    stride_vz,
    stride_vh,
    stride_vn,
    stride_vk,
    stride_oz,
    stride_oh,
    stride_om,
    stride_ok,
    seqlen_q,
    seqlen_k,
    BLOCK_M: tl.constexpr,
    BLOCK_N: tl.constexpr,
    HEAD_DIM: tl.constexpr,
    CAUSAL: tl.constexpr,
):
    start_m = tl.program_id(0)
    off_hz = tl.program_id(1)
    q_off = off_hz * stride_qh
    k_off = off_hz * stride_kh
    v_off = off_hz * stride_vh
    offs_m = start_m * BLOCK_M + tl.arange(0, BLOCK_M)
    offs_d = tl.arange(0, HEAD_DIM)
    offs_n = tl.arange(0, BLOCK_N)
    q_ptrs = Q + q_off + offs_m[:, None] * stride_qm + offs_d[None, :] * stride_qk
    k_ptrs = K + k_off + offs_d[:, None] * stride_kk + offs_n[None, :] * stride_kn
    v_ptrs = V + v_off + offs_n[:, None] * stride_vn + offs_d[None, :] * stride_vk
    m_i = tl.full([BLOCK_M], float("-inf"), dtype=tl.float32)
    l_i = tl.zeros([BLOCK_M], dtype=tl.float32) + 1.0
    acc = tl.zeros([BLOCK_M, HEAD_DIM], dtype=tl.float32)
    q = tl.load(q_ptrs)
    acc, l_i, m_i = _attn_fwd_inner(
        acc,
        l_i,
        m_i,
        q,
        k_ptrs,
        v_ptrs,
        sm_scale,
        stride_kn,
        stride_vn,
        start_m,
        seqlen_k,
        BLOCK_M,
        BLOCK_N,
        HEAD_DIM,
        CAUSAL,
    )
    acc = acc / l_i[:, None]
    lse = m_i + tl.math.log2(l_i) / 1.4426950408889634
    o_ptrs = (
        Out
        + off_hz * stride_oh
        + offs_m[:, None] * stride_om
        + offs_d[None, :] * stride_ok
    )
    tl.store(o_ptrs, acc.to(Out.dtype.element_ty))
    tl.store(Lse + off_hz * seqlen_q + offs_m, lse)

# config = {"BLOCK_M": 128, "BLOCK_N": 16, "HEAD_DIM": 128, "arch": "sm_100", "causal": false, "dtype": "bf16", "num_stages": 2, "num_warps": 8}
# arch = sm_100


// ===== COMPILED SASS (sm_100a) =====

	.target	sm_100a

	.elftype	@"ET_EXEC"


//--------------------- .note.nv.tkinfo           --------------------------
	.section	.note.nv.tkinfo,"",@"SHT_NOTE"
	.sectionflags	@"SHF_NOTE_NV_TKINFO"
	.tkinfo
        /*0018*/ 	.word	0x00000081
        /*0030*/ 	.string	""
        /*0030*/ 	.string	"ptxas-blackwell"
        /*0030*/ 	.string	"Cuda compilation tools, release 12.9, V12.9.86"
        /*0030*/ 	.string	"Build cuda_12.9.r12.9/compiler.36037853_0"
        /*0030*/ 	.string	"-v  -suppress-debug-info  -lineinfo  -arch sm_100a "



//--------------------- .note.nv.cuver            --------------------------
	.section	.note.nv.cuver,"",@"SHT_NOTE"
	.sectionflags	@"SHF_NOTE_NV_CUVER"
        /*0018*/ 	.short	0x0001
        /*001a*/ 	.short	0x0064
        /*001c*/ 	.short	0x0001
        /*001e*/ 	.short	0x0000
        /*0020*/ 	.short	0x0001
        /*0022*/ 	.short	0x0000


//--------------------- .nv.info                  --------------------------
	.section	.nv.info,"",@"SHT_CUDA_INFO"
	.align	4


	//----- nvinfo : EIATTR_REGCOUNT
	.align		4
        /*0000*/ 	.byte	0x04, 0x2f
        /*0002*/ 	.short	(.L_5 - .L_4)
	.align		4
.L_4:
        /*0004*/ 	.word	index@(attn_fwd)
        /*0008*/ 	.word	0x00000080


	//----- nvinfo : EIATTR_FRAME_SIZE
	.align		4
.L_5:
        /*000c*/ 	.byte	0x04, 0x11
        /*000e*/ 	.short	(.L_7 - .L_6)
	.align		4
.L_6:
        /*0010*/ 	.word	index@($__internal_2_$__cuda_sm10x_tcgen05_guardrail_trap_unallocated_columns_being_dealloced)
        /*0014*/ 	.word	0x00000000


	//----- nvinfo : EIATTR_FRAME_SIZE
	.align		4
.L_7:
        /*0018*/ 	.byte	0x04, 0x11
        /*001a*/ 	.short	(.L_9 - .L_8)
	.align		4
.L_8:
        /*001c*/ 	.word	index@($__internal_1_$__cuda_sm10x_tcgen05_guardrail_trap_phase_invalid_during_alloc)
        /*0020*/ 	.word	0x00000000


	//----- nvinfo : EIATTR_FRAME_SIZE
	.align		4
.L_9:
        /*0024*/ 	.byte	0x04, 0x11
        /*0026*/ 	.short	(.L_11 - .L_10)
	.align		4
.L_10:
        /*0028*/ 	.word	index@($__internal_0_$__cuda_sm10x_tcgen05_guardrail_trap_col_being_dealloced_not_returned_by_alloc)
        /*002c*/ 	.word	0x00000000


	//----- nvinfo : EIATTR_FRAME_SIZE
	.align		4
.L_11:
        /*0030*/ 	.byte	0x04, 0x11
        /*0032*/ 	.short	(.L_13 - .L_12)
	.align		4
.L_12:
        /*0034*/ 	.word	index@(attn_fwd)
        /*0038*/ 	.word	0x00000000


	//----- nvinfo : EIATTR_MIN_STACK_SIZE
	.align		4
.L_13:
        /*003c*/ 	.byte	0x04, 0x12
        /*003e*/ 	.short	(.L_15 - .L_14)
	.align		4
.L_14:
        /*0040*/ 	.word	index@(attn_fwd)
        /*0044*/ 	.word	0x00000000
.L_15:


//--------------------- .nv.info.attn_fwd         --------------------------
	.section	.nv.info.attn_fwd,"",@"SHT_CUDA_INFO"
	.sectionflags	@""
	.align	4


	//----- nvinfo : EIATTR_CUDA_API_VERSION
	.align		4
        /*0000*/ 	.byte	0x04, 0x37
        /*0002*/ 	.short	(.L_17 - .L_16)
.L_16:
        /*0004*/ 	.word	0x00000081


	//----- nvinfo : EIATTR_KPARAM_INFO
	.align		4
.L_17:
        /*0008*/ 	.byte	0x04, 0x17
        /*000a*/ 	.short	(.L_19 - .L_18)
.L_18:
        /*000c*/ 	.word	0x00000000
        /*0010*/ 	.short	0x0019
        /*0012*/ 	.short	0x0080
        /*0014*/ 	.byte	0x00, 0xf4, 0x21, 0x00


	//----- nvinfo : EIATTR_KPARAM_INFO
	.align		4
.L_19:
        /*0018*/ 	.byte	0x04, 0x17
        /*001a*/ 	.short	(.L_21 - .L_20)
.L_20:
        /*001c*/ 	.word	0x00000000
        /*0020*/ 	.short	0x0018
        /*0022*/ 	.short	0x0078
        /*0024*/ 	.byte	0x00, 0xf4, 0x21, 0x00


	//----- nvinfo : EIATTR_KPARAM_INFO
	.align		4
.L_21:
        /*0028*/ 	.byte	0x04, 0x17
        /*002a*/ 	.short	(.L_23 - .L_22)
.L_22:
        /*002c*/ 	.word	0x00000000
        /*0030*/ 	.short	0x0017
        /*0032*/ 	.short	0x0070
        /*0034*/ 	.byte	0x00, 0xf0, 0x11, 0x00


	//----- nvinfo : EIATTR_KPARAM_INFO
	.align		4
.L_23:
        /*0038*/ 	.byte	0x04, 0x17
        /*003a*/ 	.short	(.L_25 - .L_24)
.L_24:
        /*003c*/ 	.word	0x00000000
        /*0040*/ 	.short	0x0016
        /*0042*/ 	.short	0x006c
        /*0044*/ 	.byte	0x00, 0xf0, 0x11, 0x00


	//----- nvinfo : EIATTR_KPARAM_INFO
	.align		4
.L_25:
        /*0048*/ 	.byte	0x04, 0x17
        /*004a*/ 	.short	(.L_27 - .L_26)
.L_26:
        /*004c*/ 	.word	0x00000000
        /*0050*/ 	.short	0x0015
        /*0052*/ 	.short	0x0068
        /*0054*/ 	.byte	0x00, 0xf0, 0x11, 0x00


	//----- nvinfo : EIATTR_KPARAM_INFO
	.align		4
.L_27:
        /*0058*/ 	.byte	0x04, 0x17
        /*005a*/ 	.short	(.L_29 - .L_28)
.L_28:
        /*005c*/ 	.word	0x00000000
        /*0060*/ 	.short	0x0014
        /*0062*/ 	.short	0x0064
        /*0064*/ 	.byte	0x00, 0xf0, 0x11, 0x00


	//----- nvinfo : EIATTR_KPARAM_INFO
	.align		4
.L_29:
        /*0068*/ 	.byte	0x04, 0x17
        /*006a*/ 	.short	(.L_31 - .L_30)
.L_30:
        /*006c*/ 	.word	0x00000000
        /*0070*/ 	.short	0x0013
        /*0072*/ 	.short	0x0060
        /*0074*/ 	.byte	0x00, 0xf0, 0x11, 0x00


	//----- nvinfo : EIATTR_KPARAM_INFO
	.align		4
.L_31:
        /*0078*/ 	.byte	0x04, 0x17
        /*007a*/ 	.short	(.L_33 - .L_32)
.L_32:
        /*007c*/ 	.word	0x00000000
        /*0080*/ 	.short	0x0012
        /*0082*/ 	.short	0x005c
        /*0084*/ 	.byte	0x00, 0xf0, 0x11, 0x00


	//----- nvinfo : EIATTR_KPARAM_INFO
	.align		4
.L_33:
        /*0088*/ 	.byte	0x04, 0x17
        /*008a*/ 	.short	(.L_35 - .L_34)
.L_34:
        /*008c*/ 	.word	0x00000000
        /*0090*/ 	.short	0x0011
        /*0092*/ 	.short	0x0058
        /*0094*/ 	.byte	0x00, 0xf0, 0x11, 0x00


	//----- nvinfo : EIATTR_KPARAM_INFO
	.align		4
.L_35:
        /*0098*/ 	.byte	0x04, 0x17
        /*009a*/ 	.short	(.L_37 - .L_36)
.L_36:
        /*009c*/ 	.word	0x00000000
        /*00a0*/ 	.short	0x0010
        /*00a2*/ 	.short	0x0054
        /*00a4*/ 	.byte	0x00, 0xf0, 0x11, 0x00


	//----- nvinfo : EIATTR_KPARAM_INFO
	.align		4
.L_37:
        /*00a8*/ 	.byte	0x04, 0x17
        /*00aa*/ 	.short	(.L_39 - .L_38)
.L_38:
        /*00ac*/ 	.word	0x00000000
        /*00b0*/ 	.short	0x000f
        /*00b2*/ 	.short	0x0050
        /*00b4*/ 	.byte	0x00, 0xf0, 0x11, 0x00


	//----- nvinfo : EIATTR_KPARAM_INFO
	.align		4
.L_39:
        /*00b8*/ 	.byte	0x04, 0x17
        /*00ba*/ 	.short	(.L_41 - .L_40)
.L_40:
        /*00bc*/ 	.word	0x00000000
        /*00c0*/ 	.short	0x000e
        /*00c2*/ 	.short	0x004c
        /*00c4*/ 	.byte	0x00, 0xf0, 0x11, 0x00


	//----- nvinfo : EIATTR_KPARAM_INFO
	.align		4
.L_41:
        /*00c8*/ 	.byte	0x04, 0x17
        /*00ca*/ 	.short	(.L_43 - .L_42)
.L_42:
        /*00cc*/ 	.word	0x00000000
        /*00d0*/ 	.short	0x000d
        /*00d2*/ 	.short	0x0048
        /*00d4*/ 	.byte	0x00, 0xf0, 0x11, 0x00


	//----- nvinfo : EIATTR_KPARAM_INFO
	.align		4
.L_43:
        /*00d8*/ 	.byte	0x04, 0x17
        /*00da*/ 	.short	(.L_45 - .L_44)
.L_44:
        /*00dc*/ 	.word	0x00000000
        /*00e0*/ 	.short	0x000c
        /*00e2*/ 	.short	0x0044
        /*00e4*/ 	.byte	0x00, 0xf0, 0x11, 0x00


	//----- nvinfo : EIATTR_KPARAM_INFO
	.align		4
.L_45:
        /*00e8*/ 	.byte	0x04, 0x17
        /*00ea*/ 	.short	(.L_47 - .L_46)
.L_46:
        /*00ec*/ 	.word	0x00000000
        /*00f0*/ 	.short	0x000b
        /*00f2*/ 	.short	0x0040
        /*00f4*/ 	.byte	0x00, 0xf0, 0x11, 0x00


	//----- nvinfo : EIATTR_KPARAM_INFO
	.align		4
.L_47:
        /*00f8*/ 	.byte	0x04, 0x17
        /*00fa*/ 	.short	(.L_49 - .L_48)
.L_48:
        /*00fc*/ 	.word	0x00000000
        /*0100*/ 	.short	0x000a
        /*0102*/ 	.short	0x003c
        /*0104*/ 	.byte	0x00, 0xf0, 0x11, 0x00


	//----- nvinfo : EIATTR_KPARAM_INFO
	.align		4
.L_49:
        /*0108*/ 	.byte	0x04, 0x17
        /*010a*/ 	.short	(.L_51 - .L_50)
.L_50:
        /*010c*/ 	.word	0x00000000
        /*0110*/ 	.short	0x0009
        /*0112*/ 	.short	0x0038
        /*0114*/ 	.byte	0x00, 0xf0, 0x11, 0x00


	//----- nvinfo : EIATTR_KPARAM_INFO
	.align		4
.L_51:
        /*0118*/ 	.byte	0x04, 0x17
        /*011a*/ 	.short	(.L_53 - .L_52)
.L_52:
        /*011c*/ 	.word	0x00000000
        /*0120*/ 	.short	0x0008
        /*0122*/ 	.short	0x0034
        /*0124*/ 	.byte	0x00, 0xf0, 0x11, 0x00


	//----- nvinfo : EIATTR_KPARAM_INFO
	.align		4
.L_53:
        /*0128*/ 	.byte	0x04, 0x17
        /*012a*/ 	.short	(.L_55 - .L_54)
.L_54:
        /*012c*/ 	.word	0x00000000
        /*0130*/ 	.short	0x0007
        /*0132*/ 	.short	0x0030
        /*0134*/ 	.byte	0x00, 0xf0, 0x11, 0x00


	//----- nvinfo : EIATTR_KPARAM_INFO
	.align		4
.L_55:
        /*0138*/ 	.byte	0x04, 0x17
        /*013a*/ 	.short	(.L_57 - .L_56)
.L_56:
        /*013c*/ 	.word	0x00000000
        /*0140*/ 	.short	0x0006
        /*0142*/ 	.short	0x002c
        /*0144*/ 	.byte	0x00, 0xf0, 0x11, 0x00


	//----- nvinfo : EIATTR_KPARAM_INFO
	.align		4
.L_57:
        /*0148*/ 	.byte	0x04, 0x17
        /*014a*/ 	.short	(.L_59 - .L_58)
.L_58:
        /*014c*/ 	.word	0x00000000
        /*0150*/ 	.short	0x0005
        /*0152*/ 	.short	0x0028
        /*0154*/ 	.byte	0x00, 0xf0, 0x11, 0x00


	//----- nvinfo : EIATTR_KPARAM_INFO
	.align		4
.L_59:
        /*0158*/ 	.byte	0x04, 0x17
        /*015a*/ 	.short	(.L_61 - .L_60)
.L_60:
        /*015c*/ 	.word	0x00000000
        /*0160*/ 	.short	0x0004
        /*0162*/ 	.short	0x0020
        /*0164*/ 	.byte	0x00, 0xf4, 0x21, 0x00


	//----- nvinfo : EIATTR_KPARAM_INFO
	.align		4
.L_61:
        /*0168*/ 	.byte	0x04, 0x17
        /*016a*/ 	.short	(.L_63 - .L_62)
.L_62:
        /*016c*/ 	.word	0x00000000
        /*0170*/ 	.short	0x0003
        /*0172*/ 	.short	0x0018
        /*0174*/ 	.byte	0x00, 0xf4, 0x21, 0x00


	//----- nvinfo : EIATTR_KPARAM_INFO
	.align		4
.L_63:
        /*0178*/ 	.byte	0x04, 0x17
        /*017a*/ 	.short	(.L_65 - .L_64)
.L_64:
        /*017c*/ 	.word	0x00000000
        /*0180*/ 	.short	0x0002
        /*0182*/ 	.short	0x0010
        /*0184*/ 	.byte	0x00, 0xf4, 0x21, 0x00


	//----- nvinfo : EIATTR_KPARAM_INFO
	.align		4
.L_65:
        /*0188*/ 	.byte	0x04, 0x17
        /*018a*/ 	.short	(.L_67 - .L_66)
.L_66:
        /*018c*/ 	.word	0x00000000
        /*0190*/ 	.short	0x0001
        /*0192*/ 	.short	0x0008
        /*0194*/ 	.byte	0x00, 0xf4, 0x21, 0x00


	//----- nvinfo : EIATTR_KPARAM_INFO
	.align		4
.L_67:
        /*0198*/ 	.byte	0x04, 0x17
        /*019a*/ 	.short	(.L_69 - .L_68)
.L_68:
        /*019c*/ 	.word	0x00000000
        /*01a0*/ 	.short	0x0000
        /*01a2*/ 	.short	0x0000
        /*01a4*/ 	.byte	0x00, 0xf4, 0x21, 0x00


	//----- nvinfo : EIATTR_AT_ENTRY_FRAGMENTS
	.align		4
.L_69:
        /*01a8*/ 	.byte	0x04, 0x4f
        /*01aa*/ 	.short	(.L_71 - .L_70)


	//   ....[0]....
.L_70:
        /*01ac*/ 	.word	0x00000004


	//----- nvinfo : EIATTR_RESERVED_SMEM_USED
	.align		4
.L_71:
        /*01b0*/ 	.byte	0x01, 0x41
	.zero		2


	//----- nvinfo : EIATTR_SPARSE_MMA_MASK
	.align		4
        /*01b4*/ 	.byte	0x03, 0x50
        /*01b6*/ 	.short	0x0000


	//----- nvinfo : EIATTR_TCGEN05_1CTA_USED
	.align		4
        /*01b8*/ 	.byte	0x01, 0x51
	.zero		2


	//----- nvinfo : EIATTR_MAXREG_COUNT
	.align		4
        /*01bc*/ 	.byte	0x03, 0x1b
        /*01be*/ 	.short	0x00ff


	//----- nvinfo : EIATTR_NUM_BARRIERS
	.align		4
        /*01c0*/ 	.byte	0x02, 0x4c
        /*01c2*/ 	.byte	0x01
	.zero		1


	//----- nvinfo : EIATTR_INT_WARP_WIDE_INSTR_OFFSETS
	.align		4
        /*01c4*/ 	.byte	0x04, 0x31
        /*01c6*/ 	.short	(.L_73 - .L_72)


	//   ....[0]....
.L_72:
        /*01c8*/ 	.word	0x00001790


	//   ....[1]....
        /*01cc*/ 	.word	0x000017b0


	//   ....[2]....
        /*01d0*/ 	.word	0x00001ee0


	//   ....[3]....
        /*01d4*/ 	.word	0x00001f70


	//   ....[4]....
        /*01d8*/ 	.word	0x00003780


	//   ....[5]....
        /*01dc*/ 	.word	0x00006ec0


	//   ....[6]....
        /*01e0*/ 	.word	0x00006f10


	//----- nvinfo : EIATTR_COOP_GROUP_MASK_REGIDS
	.align		4
.L_73:
        /*01e4*/ 	.byte	0x04, 0x29
        /*01e6*/ 	.short	(.L_75 - .L_74)


	//   ....[0]....
.L_74:
        /*01e8*/ 	.word	0xffffffff


	//   ....[1]....
        /*01ec*/ 	.word	0xffffffff


	//   ....[2]....
        /*01f0*/ 	.word	0xffffffff


	//   ....[3]....
        /*01f4*/ 	.word	0xffffffff


	//   ....[4]....
        /*01f8*/ 	.word	0xffffffff


	//   ....[5]....
        /*01fc*/ 	.word	0xffffffff


	//   ....[6]....
        /*0200*/ 	.word	0xffffffff


	//   ....[7]....
        /*0204*/ 	.word	0xffffffff


	//----- nvinfo : EIATTR_COOP_GROUP_INSTR_OFFSETS
	.align		4
.L_75:
        /*0208*/ 	.byte	0x04, 0x28
        /*020a*/ 	.short	(.L_77 - .L_76)


	//   ....[0]....
.L_76:
        /*020c*/ 	.word	0x00000050


	//   ....[1]....
        /*0210*/ 	.word	0x00000310


	//   ....[2]....
        /*0214*/ 	.word	0x000026c0


	//   ....[3]....
        /*0218*/ 	.word	0x00002d00


	//   ....[4]....
        /*021c*/ 	.word	0x00003bb0


	//   ....[5]....
        /*0220*/ 	.word	0x00003e60


	//   ....[6]....
        /*0224*/ 	.word	0x00006d50


	//   ....[7]....
        /*0228*/ 	.word	0x00006fc0


	//----- nvinfo : EIATTR_VRC_CTA_INIT_COUNT
	.align		4
.L_77:
        /*022c*/ 	.byte	0x02, 0x4a
        /*022e*/ 	.byte	0x80
	.zero		1


	//----- nvinfo : EIATTR_MBARRIER_INSTR_OFFSETS
	.align		4
        /*0230*/ 	.byte	0x04, 0x39
        /*0232*/ 	.short	(.L_79 - .L_78)


	//   ....[0]....
.L_78:
        /*0234*/ 	.word	0x00001d80
        /*0238*/ 	.word	0x000000ff
        /*023c*/ 	.word	0x00000000
        /*0240*/ 	.short	0x0100
        /*0242*/ 	.byte	0x17
	.zero		1


	//   ....[1]....
        /*0244*/ 	.word	0x00001f60
        /*0248*/ 	.word	0x000000ff
        /*024c*/ 	.word	0x0000b008
        /*0250*/ 	.short	0x0100
        /*0252*/ 	.byte	0x18
	.zero		1


	//   ....[2]....
        /*0254*/ 	.word	0x00002080
        /*0258*/ 	.word	0x000000ff
        /*025c*/ 	.word	0x00009000
        /*0260*/ 	.short	0x0100
        /*0262*/ 	.byte	0x18
	.zero		1


	//   ....[3]....
        /*0264*/ 	.word	0x00002480
        /*0268*/ 	.word	0x000000ff
        /*026c*/ 	.word	0x00009000
        /*0270*/ 	.short	0x010a
        /*0272*/ 	.byte	0x18
	.zero		1


	//   ....[4]....
        /*0274*/ 	.word	0x00002580
        /*0278*/ 	.word	0x000000ff
        /*027c*/ 	.word	0x00009000
        /*0280*/ 	.short	0x0108
        /*0282*/ 	.byte	0x18
	.zero		1


	//   ....[5]....
        /*0284*/ 	.word	0x00003840
        /*0288*/ 	.word	0x000000ff
        /*028c*/ 	.word	0x0000b010
        /*0290*/ 	.short	0x0100
        /*0292*/ 	.byte	0x18
	.zero		1


	//   ....[6]....
        /*0294*/ 	.word	0x00003a70
        /*0298*/ 	.word	0x000000ff
        /*029c*/ 	.word	0x0000b010
        /*02a0*/ 	.short	0x010a
        /*02a2*/ 	.byte	0x18
	.zero		1


	//   ....[7]....
        /*02a4*/ 	.word	0x00003ad0
        /*02a8*/ 	.word	0x000000ff
        /*02ac*/ 	.word	0x0000b010
        /*02b0*/ 	.short	0x0108
        /*02b2*/ 	.byte	0x18
	.zero		1


	//   ....[8]....
        /*02b4*/ 	.word	0x00003da0
        /*02b8*/ 	.word	0x000000ff
        /*02bc*/ 	.word	0x00000000
        /*02c0*/ 	.short	0x010a
        /*02c2*/ 	.byte	0x17
	.zero		1


	//   ....[9]....
        /*02c4*/ 	.word	0x000046f0
        /*02c8*/ 	.word	0x000000ff
        /*02cc*/ 	.word	0x00000000
        /*02d0*/ 	.short	0x010a
        /*02d2*/ 	.byte	0x17
	.zero		1


	//   ....[10]....
        /*02d4*/ 	.word	0x00004750
        /*02d8*/ 	.word	0x000000ff
        /*02dc*/ 	.word	0x0000b000
        /*02e0*/ 	.short	0x0108
        /*02e2*/ 	.byte	0x18
	.zero		1


	//   ....[11]....
        /*02e4*/ 	.word	0x00004790
        /*02e8*/ 	.word	0x000000ff
        /*02ec*/ 	.word	0x0000b008
        /*02f0*/ 	.short	0x0108
        /*02f2*/ 	.byte	0x18
	.zero		1


	//   ....[12]....
        /*02f4*/ 	.word	0x00006fe0
        /*02f8*/ 	.word	0x000000ff
        /*02fc*/ 	.word	0x00009000
        /*0300*/ 	.short	0x010a
        /*0302*/ 	.byte	0x18
	.zero		1


	//   ....[13]....
        /*0304*/ 	.word	0x00007010
        /*0308*/ 	.word	0x000000ff
        /*030c*/ 	.word	0x0000b010
        /*0310*/ 	.short	0x010a
        /*0312*/ 	.byte	0x18
	.zero		1


	//   ....[14]....
        /*0314*/ 	.word	0x00007040
        /*0318*/ 	.word	0x000000ff
        /*031c*/ 	.word	0x00000000
        /*0320*/ 	.short	0x010a
        /*0322*/ 	.byte	0x17
	.zero		1


	//   ....[15]....
        /*0324*/ 	.word	0x00007070
        /*0328*/ 	.word	0x000000ff
        /*032c*/ 	.word	0x00000000
        /*0330*/ 	.short	0x010a
        /*0332*/ 	.byte	0x17
	.zero		1


	//----- nvinfo : EIATTR_NUM_MBARRIERS
	.align		4
.L_79:
        /*0334*/ 	.byte	0x03, 0x38
        /*0336*/ 	.short	0xffff


	//----- nvinfo : EIATTR_EXIT_INSTR_OFFSETS
	.align		4
        /*0338*/ 	.byte	0x04, 0x1c
        /*033a*/ 	.short	(.L_81 - .L_80)


	//   ....[0]....
.L_80:
        /*033c*/ 	.word	0x00006fd0


	//----- nvinfo : EIATTR_REQNTID
	.align		4
.L_81:
        /*0340*/ 	.byte	0x04, 0x10
        /*0342*/ 	.short	(.L_83 - .L_82)
.L_82:
        /*0344*/ 	.word	0x00000100
        /*0348*/ 	.word	0x00000001
        /*034c*/ 	.word	0x00000001


	//----- nvinfo : EIATTR_CRS_STACK_SIZE
	.align		4
.L_83:
        /*0350*/ 	.byte	0x04, 0x1e
        /*0352*/ 	.short	(.L_85 - .L_84)
.L_84:
        /*0354*/ 	.word	0x00000000


	//----- nvinfo : EIATTR_CBANK_PARAM_SIZE
	.align		4
.L_85:
        /*0358*/ 	.byte	0x03, 0x19
        /*035a*/ 	.short	0x0088


	//----- nvinfo : EIATTR_PARAM_CBANK
	.align		4
        /*035c*/ 	.byte	0x04, 0x0a
        /*035e*/ 	.short	(.L_87 - .L_86)
	.align		4
.L_86:
        /*0360*/ 	.word	index@(.nv.constant0.attn_fwd)
        /*0364*/ 	.short	0x0380
        /*0366*/ 	.short	0x0088


	//----- nvinfo : EIATTR_SW_WAR
	.align		4
.L_87:
        /*0368*/ 	.byte	0x04, 0x36
        /*036a*/ 	.short	(.L_89 - .L_88)
.L_88:
        /*036c*/ 	.word	0x00000008
.L_89:


//--------------------- .nv.compat                --------------------------
	.section	.nv.compat,"",@"SHT_CUDA_COMPAT_INFO"
	.align	4
        /*0000*/ 	.byte	0x02, 0x02, 0x02, 0x00, 0x02, 0x05, 0x05, 0x00, 0x02, 0x03, 0x00, 0x00, 0x02, 0x06, 0x01, 0x00


//--------------------- .nv.callgraph             --------------------------
	.section	.nv.callgraph,"",@"SHT_CUDA_CALLGRAPH"
	.align	4
	.sectionentsize	8
	.align		4
        /*0000*/ 	.word	0x00000000
	.align		4
        /*0004*/ 	.word	0xffffffff
	.align		4
        /*0008*/ 	.word	0x00000000
	.align		4
        /*000c*/ 	.word	0xfffffffe
	.align		4
        /*0010*/ 	.word	0x00000000
	.align		4
        /*0014*/ 	.word	0xfffffffd
	.align		4
        /*0018*/ 	.word	0x00000000
	.align		4
        /*001c*/ 	.word	0xfffffffc


//--------------------- .nv.constant4             --------------------------
	.section	.nv.constant4,"a",@progbits
	.align	8
	.align		8
.nv.constant4:
        /*0000*/ 	.dword	_$_str


//--------------------- .text.attn_fwd            --------------------------
	.section	.text.attn_fwd,"ax",@progbits
	.align	128
        .global         attn_fwd
        .type           attn_fwd,@function
        .size           attn_fwd,(.L_x_28 - attn_fwd)
        .other          attn_fwd,@"STO_CUDA_ENTRY STV_DEFAULT"
attn_fwd:
.text.attn_fwd:
[----:B------:R-:W0:Y:S01]  /*0000*/  LDC R1, c[0x0][0x37c] ;  /* 0x0000df00ff017b82 */ /* 0x000e220000000800 */
[----:B------:R-:W1:Y:S02]  /*0010*/  S2R R0, SR_TID.X ;  /* 0x0000000000007919 */ /* 0x000e640000002100 */
[----:B-1----:R-:W-:-:S13]  /*0020*/  ISETP.GE.U32.AND P0, PT, R0, 0x20, PT ;  /* 0x000000200000780c */ /* 0x002fda0003f06070 */
[----:B------:R-:W-:Y:S05]  /*0030*/  @P0 BRA `(.L_x_0) ;  /* 0x0000000000b80947 */ /* 0x000fea0003800000 */
[----:B------:R-:W1:Y:S01]  /*0040*/  S2UR UR6, SR_CgaCtaId ;  /* 0x00000000000679c3 */ /* 0x000e620000008800 */
[----:B------:R-:W-:Y:S01]  /*0050*/  NOP ;  /* 0x0000000000007918 */ /* 0x000fe20000000000 */
[----:B------:R-:W-:Y:S02]  /*0060*/  UMOV UR4, 0x40 ;  /* 0x0000004000047882 */ /* 0x000fe40000000000 */
[----:B-1----:R-:W-:-:S09]  /*0070*/  ULEA UR4, UR6, UR4, 0x18 ;  /* 0x0000000406047291 */ /* 0x002fd2000f8ec0ff */
[----:B------:R-:W1:Y:S01]  /*0080*/  LDS.U8 R2, [UR4] ;  /* 0x00000004ff027984 */ /* 0x000e620008000000 */
[----:B------:R-:W-:Y:S02]  /*0090*/  UMOV UR4, 0x400 ;  /* 0x0000040000047882 */ /* 0x000fe40000000000 */
[----:B------:R-:W-:Y:S01]  /*00a0*/  ULEA UR4, UR6, UR4, 0x18 ;  /* 0x0000000406047291 */ /* 0x000fe2000f8ec0ff */
[----:B-1----:R-:W-:-:S13]  /*00b0*/  ISETP.NE.AND P1, PT, R2, RZ, PT ;  /* 0x000000ff0200720c */ /* 0x002fda0003f25270 */
[----:B------:R-:W-:Y:S05]  /*00c0*/  @P1 BRA `(.L_x_1) ;  /* 0x00000000007c1947 */ /* 0x000fea0003800000 */
[----:B------:R-:W-:-:S13]  /*00d0*/  ELECT P1, URZ, PT ;  /* 0x0000000000ff782f */ /* 0x000fda0003820000 */
[----:B------:R-:W-:Y:S05]  /*00e0*/  @!P1 BRA `(.L_x_2) ;  /* 0x0000000000849947 */ /* 0x000fea0003800000 */
[----:B------:R-:W-:Y:S01]  /*00f0*/  UMOV UR5, 0x8 ;  /* 0x0000000800057882 */ /* 0x000fe20000000000 */
[----:B------:R-:W-:Y:S02]  /*0100*/  IMAD.MOV.U32 R5, RZ, RZ, 0x1 ;  /* 0x00000001ff057424 */ /* 0x000fe400078e00ff */
[----:B------:R-:W-:Y:S02]  /*0110*/  IMAD.MOV.U32 R3, RZ, RZ, 0xff ;  /* 0x000000ffff037424 */ /* 0x000fe400078e00ff */
[----:B------:R-:W-:Y:S04]  /*0120*/  DEPBAR.LE SB1, 0x36 ;  /* 0x00009d800000791a */ /* 0x000fe80000000000 */
[----:B------:R-:W1:Y:S02]  /*0130*/  UTCATOMSWS.FIND_AND_SET.ALIGN UP0, UR5, UR5 ;  /* 0x00000005000575e3 */ /* 0x000e640008000800 */
[----:B-1----:R-:W-:-:S04]  /*0140*/  PLOP3.LUT P1, PT, PT, PT, UP0, 0x80, 0x8 ;  /* 0x000000000008781c */ /* 0x002fc80003f2f008 */
[----:B------:R-:W-:-:S04]  /*0150*/  SEL R2, RZ, 0xffffffff, !P1 ;  /* 0xffffffffff027807 */ /* 0x000fc80004800000 */
[----:B------:R-:W-:Y:S02]  /*0160*/  ISETP.NE.AND P1, PT, R2, RZ, PT ;  /* 0x000000ff0200720c */ /* 0x000fe40003f25270 */
[----:B------:R-:W-:-:S11]  /*0170*/  MOV R2, UR5 ;  /* 0x0000000500027c02 */ /* 0x000fd60008000f00 */
[----:B------:R-:W-:Y:S05]  /*0180*/  @P1 BRA `(.L_x_3) ;  /* 0x0000000000241947 */ /* 0x000fea0003800000 */
.L_x_4:
[----:B------:R-:W-:Y:S05]  /*0190*/  NANOSLEEP 0x64 ;  /* 0x000000640000795d */ /* 0x000fea0003800000 */
[----:B------:R-:W-:-:S05]  /*01a0*/  UMOV UR5, 0x8 ;  /* 0x0000000800057882 */ /* 0x000fca0000000000 */
[----:B------:R-:W-:Y:S04]  /*01b0*/  DEPBAR.LE SB1, 0x36 ;  /* 0x00009d800000791a */ /* 0x000fe80000000000 */
[----:B------:R-:W1:Y:S02]  /*01c0*/  UTCATOMSWS.FIND_AND_SET.ALIGN UP0, UR5, UR5 ;  /* 0x00000005000575e3 */ /* 0x000e640008000800 */
[----:B-1----:R-:W-:-:S04]  /*01d0*/  PLOP3.LUT P1, PT, PT, PT, UP0, 0x80, 0x8 ;  /* 0x000000000008781c */ /* 0x002fc80003f2f008 */
[----:B------:R-:W-:-:S04]  /*01e0*/  SEL R2, RZ, 0xffffffff, !P1 ;  /* 0xffffffffff027807 */ /* 0x000fc80004800000 */
[----:B------:R-:W-:Y:S01]  /*01f0*/  ISETP.NE.AND P1, PT, R2, RZ, PT ;  /* 0x000000ff0200720c */ /* 0x000fe20003f25270 */
[----:B------:R-:W-:-:S12]  /*0200*/  IMAD.U32 R2, RZ, RZ, UR5 ;  /* 0x00000005ff027e24 */ /* 0x000fd8000f8e00ff */
[----:B------:R-:W-:Y:S05]  /*0210*/  @!P1 BRA `(.L_x_4) ;  /* 0xfffffffc00dc9947 */ /* 0x000fea000383ffff */
.L_x_3:
[C---:B------:R-:W-:Y:S01]  /*0220*/  VIADD R4, R2.reuse, 0x10 ;  /* 0x0000001002047836 */ /* 0x040fe20000000000 */
[----:B------:R-:W-:Y:S01]  /*0230*/  UMOV UR5, 0x50 ;  /* 0x0000005000057882 */ /* 0x000fe20000000000 */
[----:B------:R-:W-:Y:S01]  /*0240*/  SHF.L.U32 R3, R3, R2, RZ ;  /* 0x0000000203037219 */ /* 0x000fe200000006ff */
[----:B------:R-:W-:Y:S01]  /*0250*/  ULEA UR5, UR6, UR5, 0x18 ;  /* 0x0000000506057291 */ /* 0x000fe2000f8ec0ff */
[----:B------:R-:W-:Y:S02]  /*0260*/  SHF.L.U32 R2, R2, 0x5, RZ ;  /* 0x0000000502027819 */ /* 0x000fe400000006ff */
[----:B------:R-:W-:-:S04]  /*0270*/  SHF.L.U32 R4, R5, R4, RZ ;  /* 0x0000000405047219 */ /* 0x000fc800000006ff */
[----:B------:R-:W-:-:S05]  /*0280*/  LOP3.LUT R3, R4, R3, RZ, 0xfc, !PT ;  /* 0x0000000304037212 */ /* 0x000fca00078efcff */
[----:B------:R1:W-:Y:S04]  /*0290*/  ATOMS.OR RZ, [UR5], R3 ;  /* 0x00000003ffff798c */ /* 0x0003e8000b000005 */
[----:B------:R1:W-:Y:S01]  /*02a0*/  STS [UR4], R2 ;  /* 0x00000002ff007988 */ /* 0x0003e20008000804 */
[----:B------:R-:W-:Y:S05]  /*02b0*/  BRA `(.L_x_2) ;  /* 0x0000000000107947 */ /* 0x000fea0003800000 */
.L_x_1:
[----:B------:R-:W-:-:S05]  /*02c0*/  IMAD.MOV.U32 R2, RZ, RZ, -0x1 ;  /* 0xffffffffff027424 */ /* 0x000fca00078e00ff */
[----:B------:R1:W-:Y:S02]  /*02d0*/  STS [UR4], R2 ;  /* 0x00000002ff007988 */ /* 0x0003e40008000804 */
[----:B-1----:R-:W-:-:S07]  /*02e0*/  MOV R2, 0x300 ;  /* 0x0000030000027802 */ /* 0x002fce0000000f00 */
[----:B0-----:R-:W-:Y:S05]  /*02f0*/  CALL.REL.NOINC `($__internal_1_$__cuda_sm10x_tcgen05_guardrail_trap_phase_invalid_during_alloc) ;  /* 0x0000006c00747944 */ /* 0x001fea0003c00000 */
.L_x_2:
[----:B------:R-:W-:Y:S05]  /*0300*/  WARPSYNC.ALL ;  /* 0x0000000000007948 */ /* 0x000fea0003800000 */
[----:B------:R-:W-:Y:S01]  /*0310*/  NOP ;  /* 0x0000000000007918 */ /* 0x000fe20000000000 */
.L_x_0:
[----:B------:R-:W2:Y:S01]  /*0320*/  S2R R69, SR_CTAID.X ;  /* 0x0000000000457919 */ /* 0x000ea20000002500 */
[----:B------:R-:W3:Y:S01]  /*0330*/  S2UR UR25, SR_CTAID.Y ;  /* 0x00000000001979c3 */ /* 0x000ee20000002600 */
[----:B------:R-:W3:Y:S01]  /*0340*/  LDCU.64 UR4, c[0x0][0x3b0] ;  /* 0x00007600ff0477ac */ /* 0x000ee20008000a00 */
[----:B------:R-:W-:Y:S02]  /*0350*/  LOP3.LUT R70, R0, 0x7f, RZ, 0xc0, !PT ;  /* 0x0000007f00467812 */ /* 0x000fe400078ec0ff */
[----:B------:R-:W-:Y:S01]  /*0360*/  SHF.R.U32.HI R68, RZ, 0x7, R0 ;  /* 0x00000007ff447819 */ /* 0x000fe20000011600 */
[----:B------:R-:W-:Y:S01]  /*0370*/  UMOV UR24, 0x400 ;  /* 0x0000040000187882 */ /* 0x000fe20000000000 */
[----:B------:R-:W4:Y:S02]  /*0380*/  LDCU.64 UR30, c[0x0][0x358] ;  /* 0x00006b00ff1e77ac */ /* 0x000f240008000a00 */
[----:B------:R-:W1:Y:S01]  /*0390*/  LDC R23, c[0x0][0x3b8] ;  /* 0x0000ee00ff177b82 */ /* 0x000e620000000800 */
[----:B------:R-:W-:-:S07]  /*03a0*/  SGXT.U32 R68, R68, 0x1 ;  /* 0x000000014444781a */ /* 0x000fce0000000000 */
[----:B------:R-:W0:Y:S08]  /*03b0*/  S2UR UR6, SR_CgaCtaId ;  /* 0x00000000000679c3 */ /* 0x000e300000008800 */
[----:B------:R-:W4:Y:S01]  /*03c0*/  LDC.64 R18, c[0x0][0x380] ;  /* 0x0000e000ff127b82 */ /* 0x000f220000000a00 */
[----:B---3--:R-:W-:-:S04]  /*03d0*/  UIMAD UR4, UR25, UR4, URZ ;  /* 0x00000004190472a4 */ /* 0x008fc8000f8e02ff */
[----:B------:R-:W-:Y:S01]  /*03e0*/  USHF.L.U32 UR7, UR4, 0x1, URZ ;  /* 0x0000000104077899 */ /* 0x000fe200080006ff */
[----:B--2---:R-:W-:Y:S02]  /*03f0*/  IMAD R69, R69, 0x80, R70 ;  /* 0x0000008045457824 */ /* 0x004fe400078e0246 */
[----:B-1----:R-:W-:Y:S02]  /*0400*/  IMAD R6, R68, R23, RZ ;  /* 0x0000001744067224 */ /* 0x002fe400078e02ff */
[----:B------:R-:W-:Y:S01]  /*0410*/  IMAD R2, R69, UR5, RZ ;  /* 0x0000000545027c24 */ /* 0x000fe2000f8e02ff */
[----:B------:R-:W-:Y:S01]  /*0420*/  UIMAD.WIDE UR4, UR4, 0x2, URZ ;  /* 0x00000002040478a5 */ /* 0x000fe2000f8e02ff */
[----:B------:R-:W-:-:S03]  /*0430*/  IMAD R8, R23, 0x2, R6 ;  /* 0x0000000217087824 */ /* 0x000fc600078e0206 */
[C---:B------:R-:W-:Y:S01]  /*0440*/  SHF.L.U32 R21, R2.reuse, 0x1, RZ ;  /* 0x0000000102157819 */ /* 0x040fe200000006ff */
[----:B0-----:R-:W-:Y:S01]  /*0450*/  ULEA UR24, UR6, UR24, 0x18 ;  /* 0x0000001806187291 */ /* 0x001fe2000f8ec0ff */
[----:B------:R-:W-:Y:S01]  /*0460*/  BAR.SYNC.DEFER_BLOCKING 0x0 ;  /* 0x0000000000007b1d */ /* 0x000fe20000010000 */
[----:B------:R-:W-:-:S04]  /*0470*/  IMAD.HI R2, R2, 0x2, RZ ;  /* 0x0000000202027827 */ /* 0x000fc800078e02ff */
[----:B------:R-:W-:Y:S01]  /*0480*/  IMAD R10, R23, 0x2, R8 ;  /* 0x00000002170a7824 */ /* 0x000fe200078e0208 */
[----:B----4-:R-:W-:Y:S01]  /*0490*/  IADD3 R21, P1, P2, R21, UR7, R18 ;  /* 0x0000000715157c10 */ /* 0x010fe2000fa3e012 */
[----:B------:R-:W0:Y:S03]  /*04a0*/  LDCU UR4, c[0x0][0x3c8] ;  /* 0x00007900ff0477ac */ /* 0x000e260008000800 */
[----:B------:R-:W-:Y:S02]  /*04b0*/  IADD3.X R19, PT, PT, R2, UR5, R19, P1, P2 ;  /* 0x0000000502137c10 */ /* 0x000fe40008fe4413 */
[-C--:B------:R-:W-:Y:S02]  /*04c0*/  LEA R2, P1, R6, R21.reuse, 0x1 ;  /* 0x0000001506027211 */ /* 0x080fe400078208ff */
[----:B------:R-:W-:Y:S02]  /*04d0*/  LEA R4, P2, R8, R21, 0x1 ;  /* 0x0000001508047211 */ /* 0x000fe400078408ff */
[----:B------:R-:W-:-:S02]  /*04e0*/  LEA.HI.X.SX32 R3, R6, R19, 0x1, P1 ;  /* 0x0000001306037211 */ /* 0x000fc400008f0eff */
[C---:B------:R-:W-:Y:S02]  /*04f0*/  LEA R12, R23.reuse, R10, 0x1 ;  /* 0x0000000a170c7211 */ /* 0x040fe400078e08ff */
[----:B------:R-:W-:Y:S02]  /*0500*/  LEA R6, P1, R10, R21, 0x1 ;  /* 0x000000150a067211 */ /* 0x000fe400078208ff */
[-C--:B------:R-:W-:Y:S01]  /*0510*/  LEA.HI.X.SX32 R5, R8, R19.reuse, 0x1, P2 ;  /* 0x0000001308057211 */ /* 0x080fe200010f0eff */
[----:B------:R-:W1:Y:S01]  /*0520*/  LDS R75, [UR24] ;  /* 0x00000018ff4b7984 */ /* 0x000e620008000800 */
[----:B------:R-:W-:Y:S01]  /*0530*/  BAR.SYNC.DEFER_BLOCKING 0x0 ;  /* 0x0000000000007b1d */ /* 0x000fe20000010000 */
[----:B------:R-:W-:Y:S01]  /*0540*/  LEA.HI.X.SX32 R7, R10, R19, 0x1, P1 ;  /* 0x000000130a077211 */ /* 0x000fe200008f0eff */
[----:B------:R-:W-:Y:S01]  /*0550*/  IMAD R14, R23, 0x2, R12 ;  /* 0x00000002170e7824 */ /* 0x000fe200078e020c */
[----:B------:R-:W-:-:S03]  /*0560*/  LEA R8, P1, R12, R21, 0x1 ;  /* 0x000000150c087211 */ /* 0x000fc600078208ff */
[----:B------:R-:W-:Y:S01]  /*0570*/  IMAD R22, R23, 0x2, R14 ;  /* 0x0000000217167824 */ /* 0x000fe200078e020e */
[----:B------:R-:W-:Y:S02]  /*0580*/  LEA.HI.X.SX32 R9, R12, R19, 0x1, P1 ;  /* 0x000000130c097211 */ /* 0x000fe400008f0eff */
[----:B------:R-:W-:-:S04]  /*0590*/  LEA R10, P1, R14, R21, 0x1 ;  /* 0x000000150e0a7211 */ /* 0x000fc800078208ff */
[----:B------:R-:W-:Y:S02]  /*05a0*/  LEA.HI.X.SX32 R11, R14, R19, 0x1, P1 ;  /* 0x000000130e0b7211 */ /* 0x000fe400008f0eff */
[----:B------:R-:W-:Y:S02]  /*05b0*/  LEA R14, R23, R22, 0x1 ;  /* 0x00000016170e7211 */ /* 0x000fe400078e08ff */
[----:B------:R-:W-:-:S03]  /*05c0*/  LEA R12, P1, R22, R21, 0x1 ;  /* 0x00000015160c7211 */ /* 0x000fc600078208ff */
[C---:B------:R-:W-:Y:S01]  /*05d0*/  IMAD R26, R23.reuse, 0x2, R14 ;  /* 0x00000002171a7824 */ /* 0x040fe200078e020e */
[----:B------:R-:W-:Y:S01]  /*05e0*/  LEA.HI.X.SX32 R13, R22, R19, 0x1, P1 ;  /* 0x00000013160d7211 */ /* 0x000fe200008f0eff */
[----:B------:R2:W5:Y:S02]  /*05f0*/  LDG.E.U16 R16, desc[UR30][R2.64] ;  /* 0x0000001e02107981 */ /* 0x000564000c1e1500 */
[----:B------:R-:W-:Y:S02]  /*0600*/  IMAD R28, R23, 0x2, R26 ;  /* 0x00000002171c7824 */ /* 0x000fe400078e021a */
[----:B------:R3:W5:Y:S04]  /*0610*/  LDG.E.U16 R18, desc[UR30][R6.64] ;  /* 0x0000001e06127981 */ /* 0x000768000c1e1500 */
[----:B------:R4:W5:Y:S01]  /*0620*/  LDG.E.U16 R20, desc[UR30][R8.64] ;  /* 0x0000001e08147981 */ /* 0x000962000c1e1500 */
[----:B--2---:R-:W-:-:S03]  /*0630*/  LEA R2, P1, R14, R21, 0x1 ;  /* 0x000000150e027211 */ /* 0x004fc600078208ff */
[----:B------:R2:W5:Y:S01]  /*0640*/  LDG.E.U16 R17, desc[UR30][R4.64] ;  /* 0x0000001e04117981 */ /* 0x000562000c1e1500 */
[----:B------:R-:W-:Y:S02]  /*0650*/  LEA.HI.X.SX32 R3, R14, R19, 0x1, P1 ;  /* 0x000000130e037211 */ /* 0x000fe400008f0eff */
[C---:B---3--:R-:W-:Y:S01]  /*0660*/  LEA R6, P1, R28.reuse, R21, 0x1 ;  /* 0x000000151c067211 */ /* 0x048fe200078208ff */
[----:B------:R3:W5:Y:S01]  /*0670*/  LDG.E.U16 R22, desc[UR30][R10.64] ;  /* 0x0000001e0a167981 */ /* 0x000762000c1e1500 */
[C---:B------:R-:W-:Y:S02]  /*0680*/  LEA R14, R23.reuse, R28, 0x1 ;  /* 0x0000001c170e7211 */ /* 0x040fe400078e08ff */
[----:B------:R-:W-:Y:S01]  /*0690*/  LEA.HI.X.SX32 R7, R28, R19, 0x1, P1 ;  /* 0x000000131c077211 */ /* 0x000fe200008f0eff */
[----:B------:R0:W5:Y:S01]  /*06a0*/  LDG.E.U16 R24, desc[UR30][R12.64] ;  /* 0x0000001e0c187981 */ /* 0x000162000c1e1500 */
[-C--:B----4-:R-:W-:Y:S01]  /*06b0*/  LEA R8, P1, R14, R21.reuse, 0x1 ;  /* 0x000000150e087211 */ /* 0x090fe200078208ff */
[C---:B------:R-:W-:Y:S01]  /*06c0*/  IMAD R28, R23.reuse, 0x2, R14 ;  /* 0x00000002171c7824 */ /* 0x040fe200078e020e */
[----:B--2---:R-:W-:Y:S01]  /*06d0*/  LEA R4, P2, R26, R21, 0x1 ;  /* 0x000000151a047211 */ /* 0x004fe200078408ff */
[----:B------:R2:W5:Y:S01]  /*06e0*/  LDG.E.U16 R25, desc[UR30][R2.64] ;  /* 0x0000001e02197981 */ /* 0x000562000c1e1500 */
[-C--:B------:R-:W-:Y:S01]  /*06f0*/  LEA.HI.X.SX32 R9, R14, R19.reuse, 0x1, P1 ;  /* 0x000000130e097211 */ /* 0x080fe200008f0eff */
[----:B------:R-:W-:Y:S01]  /*0700*/  IMAD R14, R23, 0x2, R28 ;  /* 0x00000002170e7824 */ /* 0x000fe200078e021c */
[----:B------:R-:W-:Y:S01]  /*0710*/  LEA.HI.X.SX32 R5, R26, R19, 0x1, P2 ;  /* 0x000000131a057211 */ /* 0x000fe200010f0eff */
[----:B------:R-:W5:Y:S01]  /*0720*/  LDG.E.U16 R27, desc[UR30][R6.64] ;  /* 0x0000001e061b7981 */ /* 0x000f62000c1e1500 */
[----:B---3--:R-:W-:-:S02]  /*0730*/  LEA R10, P1, R28, R21, 0x1 ;  /* 0x000000151c0a7211 */ /* 0x008fc400078208ff */
[----:B0-----:R-:W-:Y:S01]  /*0740*/  LEA R12, P2, R14, R21, 0x1 ;  /* 0x000000150e0c7211 */ /* 0x001fe200078408ff */
[----:B------:R0:W5:Y:S01]  /*0750*/  LDG.E.U16 R26, desc[UR30][R4.64] ;  /* 0x0000001e041a7981 */ /* 0x000162000c1e1500 */
[C---:B------:R-:W-:Y:S02]  /*0760*/  LEA R30, R23.reuse, R14, 0x1 ;  /* 0x0000000e171e7211 */ /* 0x040fe400078e08ff */
[-C--:B------:R-:W-:Y:S02]  /*0770*/  LEA.HI.X.SX32 R11, R28, R19.reuse, 0x1, P1 ;  /* 0x000000131c0b7211 */ /* 0x080fe400008f0eff */
[----:B------:R-:W-:Y:S01]  /*0780*/  LEA.HI.X.SX32 R13, R14, R19, 0x1, P2 ;  /* 0x000000130e0d7211 */ /* 0x000fe200010f0eff */
[C---:B------:R-:W-:Y:S01]  /*0790*/  IMAD R14, R23.reuse, 0x2, R30 ;  /* 0x00000002170e7824 */ /* 0x040fe200078e021e */
[C---:B--2---:R-:W-:Y:S01]  /*07a0*/  LEA R2, P1, R30.reuse, R21, 0x1 ;  /* 0x000000151e027211 */ /* 0x044fe200078208ff */
[----:B------:R2:W5:Y:S02]  /*07b0*/  LDG.E.U16 R28, desc[UR30][R8.64] ;  /* 0x0000001e081c7981 */ /* 0x000564000c1e1500 */
[----:B------:R-:W-:Y:S01]  /*07c0*/  IMAD R32, R23, 0x2, R14 ;  /* 0x0000000217207824 */ /* 0x000fe200078e020e */
[----:B------:R-:W-:Y:S01]  /*07d0*/  LEA.HI.X.SX32 R3, R30, R19, 0x1, P1 ;  /* 0x000000131e037211 */ /* 0x000fe200008f0eff */
[----:B------:R-:W5:Y:S01]  /*07e0*/  LDG.E.U16 R29, desc[UR30][R10.64] ;  /* 0x0000001e0a1d7981 */ /* 0x000f62000c1e1500 */
[----:B0-----:R-:W-:-:S03]  /*07f0*/  LEA R4, P1, R14, R21, 0x1 ;  /* 0x000000150e047211 */ /* 0x001fc600078208ff */
[----:B------:R0:W5:Y:S01]  /*0800*/  LDG.E.U16 R30, desc[UR30][R12.64] ;  /* 0x0000001e0c1e7981 */ /* 0x000162000c1e1500 */
[----:B------:R-:W-:Y:S02]  /*0810*/  LEA.HI.X.SX32 R5, R14, R19, 0x1, P1 ;  /* 0x000000130e057211 */ /* 0x000fe400008f0eff */
[----:B------:R-:W-:Y:S01]  /*0820*/  LEA R14, R23, R32, 0x1 ;  /* 0x00000020170e7211 */ /* 0x000fe200078e08ff */
[----:B------:R3:W5:Y:S01]  /*0830*/  LDG.E.U16 R31, desc[UR30][R2.64] ;  /* 0x0000001e021f7981 */ /* 0x000762000c1e1500 */
[----:B------:R-:W-:-:S03]  /*0840*/  LEA R6, P1, R32, R21, 0x1 ;  /* 0x0000001520067211 */ /* 0x000fc600078208ff */
[----:B------:R-:W-:Y:S01]  /*0850*/  IMAD R34, R23, 0x2, R14 ;  /* 0x0000000217227824 */ /* 0x000fe200078e020e */
[----:B--2---:R-:W-:-:S03]  /*0860*/  LEA R8, P2, R14, R21, 0x1 ;  /* 0x000000150e087211 */ /* 0x004fc600078408ff */
[C---:B0-----:R-:W-:Y:S01]  /*0870*/  IMAD R12, R23.reuse, 0x2, R34 ;  /* 0x00000002170c7824 */ /* 0x041fe200078e0222 */
[-C--:B------:R-:W-:Y:S02]  /*0880*/  LEA.HI.X.SX32 R7, R32, R19.reuse, 0x1, P1 ;  /* 0x0000001320077211 */ /* 0x080fe400008f0eff */
[----:B------:R-:W-:Y:S01]  /*0890*/  LEA.HI.X.SX32 R9, R14, R19, 0x1, P2 ;  /* 0x000000130e097211 */ /* 0x000fe200010f0eff */
[----:B------:R0:W5:Y:S01]  /*08a0*/  LDG.E.U16 R32, desc[UR30][R4.64] ;  /* 0x0000001e04207981 */ /* 0x000162000c1e1500 */
[C---:B------:R-:W-:Y:S02]  /*08b0*/  LEA R10, P1, R34.reuse, R21, 0x1 ;  /* 0x00000015220a7211 */ /* 0x040fe400078208ff */
[C---:B------:R-:W-:Y:S01]  /*08c0*/  LEA R14, R23.reuse, R12, 0x1 ;  /* 0x0000000c170e7211 */ /* 0x040fe200078e08ff */
[----:B------:R2:W5:Y:S01]  /*08d0*/  LDG.E.U16 R33, desc[UR30][R6.64] ;  /* 0x0000001e06217981 */ /* 0x000562000c1e1500 */
[----:B------:R-:W-:Y:S02]  /*08e0*/  LEA.HI.X.SX32 R11, R34, R19, 0x1, P1 ;  /* 0x00000013220b7211 */ /* 0x000fe400008f0eff */
[C---:B---3--:R-:W-:Y:S01]  /*08f0*/  LEA R2, P1, R12.reuse, R21, 0x1 ;  /* 0x000000150c027211 */ /* 0x048fe200078208ff */
[C---:B------:R-:W-:Y:S01]  /*0900*/  IMAD R38, R23.reuse, 0x2, R14 ;  /* 0x0000000217267824 */ /* 0x040fe200078e020e */
[----:B------:R3:W5:Y:S02]  /*0910*/  LDG.E.U16 R34, desc[UR30][R8.64] ;  /* 0x0000001e08227981 */ /* 0x000764000c1e1500 */
[----:B------:R-:W-:Y:S01]  /*0920*/  LEA.HI.X.SX32 R3, R12, R19, 0x1, P1 ;  /* 0x000000130c037211 */ /* 0x000fe200008f0eff */
[----:B------:R-:W-:Y:S01]  /*0930*/  IMAD R40, R23, 0x2, R38 ;  /* 0x0000000217287824 */ /* 0x000fe200078e0226 */
[C---:B0-----:R-:W-:Y:S01]  /*0940*/  LEA R4, P1, R14.reuse, R21, 0x1 ;  /* 0x000000150e047211 */ /* 0x041fe200078208ff */
[----:B------:R0:W5:Y:S03]  /*0950*/  LDG.E.U16 R35, desc[UR30][R10.64] ;  /* 0x0000001e0a237981 */ /* 0x000166000c1e1500 */
[----:B------:R-:W-:Y:S01]  /*0960*/  LEA.HI.X.SX32 R5, R14, R19, 0x1, P1 ;  /* 0x000000130e057211 */ /* 0x000fe200008f0eff */
[----:B------:R4:W5:Y:S01]  /*0970*/  LDG.E.U16 R36, desc[UR30][R2.64] ;  /* 0x0000001e02247981 */ /* 0x000962000c1e1500 */
[----:B--2---:R-:W-:-:S02]  /*0980*/  LEA R6, P1, R40, R21, 0x1 ;  /* 0x0000001528067211 */ /* 0x004fc400078208ff */
[C---:B------:R-:W-:Y:S01]  /*0990*/  LEA R14, R23.reuse, R40, 0x1 ;  /* 0x00000028170e7211 */ /* 0x040fe200078e08ff */
[----:B------:R-:W5:Y:S01]  /*09a0*/  LDG.E.U16 R37, desc[UR30][R4.64] ;  /* 0x0000001e04257981 */ /* 0x000f62000c1e1500 */
[----:B------:R-:W-:Y:S02]  /*09b0*/  LEA.HI.X.SX32 R7, R40, R19, 0x1, P1 ;  /* 0x0000001328077211 */ /* 0x000fe400008f0eff */
[-C--:B---3--:R-:W-:Y:S01]  /*09c0*/  LEA R8, P1, R14, R21.reuse, 0x1 ;  /* 0x000000150e087211 */ /* 0x088fe200078208ff */
[C---:B------:R-:W-:Y:S01]  /*09d0*/  IMAD R40, R23.reuse, 0x2, R14 ;  /* 0x0000000217287824 */ /* 0x040fe200078e020e */
[----:B------:R-:W-:Y:S01]  /*09e0*/  LEA R12, P2, R38, R21, 0x1 ;  /* 0x00000015260c7211 */ /* 0x000fe200078408ff */
[----:B------:R-:W5:Y:S01]  /*09f0*/  LDG.E.U16 R39, desc[UR30][R6.64] ;  /* 0x0000001e06277981 */ /* 0x000f62000c1e1500 */
[-C--:B------:R-:W-:Y:S01]  /*0a00*/  LEA.HI.X.SX32 R9, R14, R19.reuse, 0x1, P1 ;  /* 0x000000130e097211 */ /* 0x080fe200008f0eff */
[----:B------:R-:W-:Y:S01]  /*0a10*/  IMAD R14, R23, 0x2, R40 ;  /* 0x00000002170e7824 */ /* 0x000fe200078e0228 */
[----:B------:R-:W-:-:S04]  /*0a20*/  LEA.HI.X.SX32 R13, R38, R19, 0x1, P2 ;  /* 0x00000013260d7211 */ /* 0x000fc800010f0eff */
[C---:B------:R-:W-:Y:S01]  /*0a30*/  LEA R42, R23.reuse, R14, 0x1 ;  /* 0x0000000e172a7211 */ /* 0x040fe200078e08ff */
[----:B------:R2:W5:Y:S01]  /*0a40*/  LDG.E.U16 R38, desc[UR30][R12.64] ;  /* 0x0000001e0c267981 */ /* 0x000562000c1e1500 */
[-C--:B0-----:R-:W-:Y:S02]  /*0a50*/  LEA R10, P2, R14, R21.reuse, 0x1 ;  /* 0x000000150e0a7211 */ /* 0x081fe400078408ff */
[----:B----4-:R-:W-:Y:S02]  /*0a60*/  LEA R2, P1, R40, R21, 0x1 ;  /* 0x0000001528027211 */ /* 0x010fe400078208ff */
[-C--:B------:R-:W-:Y:S01]  /*0a70*/  LEA.HI.X.SX32 R11, R14, R19.reuse, 0x1, P2 ;  /* 0x000000130e0b7211 */ /* 0x080fe200010f0eff */
[----:B--2---:R-:W-:Y:S01]  /*0a80*/  IMAD R12, R23, 0x2, R42 ;  /* 0x00000002170c7824 */ /* 0x004fe200078e022a */
[----:B------:R-:W-:-:S03]  /*0a90*/  LEA.HI.X.SX32 R3, R40, R19, 0x1, P1 ;  /* 0x0000001328037211 */ /* 0x000fc600008f0eff */
[C---:B------:R-:W-:Y:S01]  /*0aa0*/  IMAD R14, R23.reuse, 0x2, R12 ;  /* 0x00000002170e7824 */ /* 0x040fe200078e020c */
[C---:B------:R-:W-:Y:S01]  /*0ab0*/  LEA R4, P1, R42.reuse, R21, 0x1 ;  /* 0x000000152a047211 */ /* 0x040fe200078208ff */
[----:B------:R0:W5:Y:S03]  /*0ac0*/  LDG.E.U16 R40, desc[UR30][R8.64] ;  /* 0x0000001e08287981 */ /* 0x000166000c1e1500 */
[C---:B------:R-:W-:Y:S01]  /*0ad0*/  LEA R46, R23.reuse, R14, 0x1 ;  /* 0x0000000e172e7211 */ /* 0x040fe200078e08ff */
[----:B------:R-:W5:Y:S01]  /*0ae0*/  LDG.E.U16 R41, desc[UR30][R2.64] ;  /* 0x0000001e02297981 */ /* 0x000f62000c1e1500 */
[----:B------:R-:W-:Y:S02]  /*0af0*/  LEA.HI.X.SX32 R5, R42, R19, 0x1, P1 ;  /* 0x000000132a057211 */ /* 0x000fe400008f0eff */
[C---:B------:R-:W-:Y:S01]  /*0b00*/  LEA R6, P1, R12.reuse, R21, 0x1 ;  /* 0x000000150c067211 */ /* 0x040fe200078208ff */
[----:B------:R-:W-:Y:S01]  /*0b10*/  IMAD R48, R23, 0x2, R46 ;  /* 0x0000000217307824 */ /* 0x000fe200078e022e */
[----:B------:R2:W5:Y:S02]  /*0b20*/  LDG.E.U16 R42, desc[UR30][R10.64] ;  /* 0x0000001e0a2a7981 */ /* 0x000564000c1e1500 */
[----:B------:R-:W-:-:S02]  /*0b30*/  LEA.HI.X.SX32 R7, R12, R19, 0x1, P1 ;  /* 0x000000130c077211 */ /* 0x000fc400008f0eff */
[C---:B0-----:R-:W-:Y:S01]  /*0b40*/  LEA R8, P1, R14.reuse, R21, 0x1 ;  /* 0x000000150e087211 */ /* 0x041fe200078208ff */
[----:B------:R0:W5:Y:S01]  /*0b50*/  LDG.E.U16 R43, desc[UR30][R4.64] ;  /* 0x0000001e042b7981 */ /* 0x000162000c1e1500 */
[C---:B--2---:R-:W-:Y:S02]  /*0b60*/  IMAD R10, R23.reuse, 0x2, R48 ;  /* 0x00000002170a7824 */ /* 0x044fe400078e0230 */
[----:B------:R-:W-:Y:S01]  /*0b70*/  LEA.HI.X.SX32 R9, R14, R19, 0x1, P1 ;  /* 0x000000130e097211 */ /* 0x000fe200008f0eff */
[----:B------:R2:W5:Y:S02]  /*0b80*/  LDG.E.U16 R44, desc[UR30][R6.64] ;  /* 0x0000001e062c7981 */ /* 0x000564000c1e1500 */
[----:B------:R-:W-:Y:S02]  /*0b90*/  LEA R14, R23, R10, 0x1 ;  /* 0x0000000a170e7211 */ /* 0x000fe400078e08ff */
[----:B------:R-:W5:Y:S01]  /*0ba0*/  LDG.E.U16 R45, desc[UR30][R8.64] ;  /* 0x0000001e082d7981 */ /* 0x000f62000c1e1500 */
[----:B------:R-:W-:-:S02]  /*0bb0*/  LEA R12, P2, R46, R21, 0x1 ;  /* 0x000000152e0c7211 */ /* 0x000fc400078408ff */
[----:B------:R-:W-:Y:S01]  /*0bc0*/  LEA R2, P1, R48, R21, 0x1 ;  /* 0x0000001530027211 */ /* 0x000fe200078208ff */
[C---:B------:R-:W-:Y:S01]  /*0bd0*/  IMAD R50, R23.reuse, 0x2, R14 ;  /* 0x0000000217327824 */ /* 0x040fe200078e020e */
[-C--:B------:R-:W-:Y:S02]  /*0be0*/  LEA.HI.X.SX32 R13, R46, R19.reuse, 0x1, P2 ;  /* 0x000000132e0d7211 */ /* 0x080fe400010f0eff */
[----:B------:R-:W-:Y:S01]  /*0bf0*/  LEA.HI.X.SX32 R3, R48, R19, 0x1, P1 ;  /* 0x0000001330037211 */ /* 0x000fe200008f0eff */
[----:B------:R-:W-:Y:S01]  /*0c00*/  IMAD R52, R23, 0x2, R50 ;  /* 0x0000000217347824 */ /* 0x000fe200078e0232 */
[C---:B0-----:R-:W-:Y:S01]  /*0c10*/  LEA R4, P1, R10.reuse, R21, 0x1 ;  /* 0x000000150a047211 */ /* 0x041fe200078208ff */
[----:B------:R0:W5:Y:S03]  /*0c20*/  LDG.E.U16 R46, desc[UR30][R12.64] ;  /* 0x0000001e0c2e7981 */ /* 0x000166000c1e1500 */
[----:B------:R-:W-:Y:S01]  /*0c30*/  LEA.HI.X.SX32 R5, R10, R19, 0x1, P1 ;  /* 0x000000130a057211 */ /* 0x000fe200008f0eff */
[----:B------:R3:W5:Y:S01]  /*0c40*/  LDG.E.U16 R47, desc[UR30][R2.64] ;  /* 0x0000001e022f7981 */ /* 0x000762000c1e1500 */
[----:B--2---:R-:W-:-:S02]  /*0c50*/  LEA R6, P1, R14, R21, 0x1 ;  /* 0x000000150e067211 */ /* 0x004fc400078208ff */
[----:B0-----:R-:W-:Y:S01]  /*0c60*/  LEA R12, R23, R52, 0x1 ;  /* 0x00000034170c7211 */ /* 0x001fe200078e08ff */
[----:B------:R0:W5:Y:S01]  /*0c70*/  LDG.E.U16 R48, desc[UR30][R4.64] ;  /* 0x0000001e04307981 */ /* 0x000162000c1e1500 */
[----:B------:R-:W-:-:S03]  /*0c80*/  LEA.HI.X.SX32 R7, R14, R19, 0x1, P1 ;  /* 0x000000130e077211 */ /* 0x000fc600008f0eff */
[C---:B------:R-:W-:Y:S01]  /*0c90*/  IMAD R14, R23.reuse, 0x2, R12 ;  /* 0x00000002170e7824 */ /* 0x040fe200078e020c */
[-C--:B------:R-:W-:Y:S01]  /*0ca0*/  LEA R8, P1, R52, R21.reuse, 0x1 ;  /* 0x0000001534087211 */ /* 0x080fe200078208ff */
[----:B------:R-:W5:Y:S01]  /*0cb0*/  LDG.E.U16 R49, desc[UR30][R6.64] ;  /* 0x0000001e06317981 */ /* 0x000f62000c1e1500 */
[----:B------:R-:W-:Y:S01]  /*0cc0*/  LEA R10, P2, R50, R21, 0x1 ;  /* 0x00000015320a7211 */ /* 0x000fe200078408ff */
[C---:B------:R-:W-:Y:S01]  /*0cd0*/  IMAD R54, R23.reuse, 0x2, R14 ;  /* 0x0000000217367824 */ /* 0x040fe200078e020e */
[-C--:B------:R-:W-:Y:S02]  /*0ce0*/  LEA.HI.X.SX32 R9, R52, R19.reuse, 0x1, P1 ;  /* 0x0000001334097211 */ /* 0x080fe400008f0eff */
[----:B------:R-:W-:Y:S02]  /*0cf0*/  LEA.HI.X.SX32 R11, R50, R19, 0x1, P2 ;  /* 0x00000013320b7211 */ /* 0x000fe400010f0eff */
[----:B---3--:R-:W-:Y:S01]  /*0d00*/  LEA R2, P1, R12, R21, 0x1 ;  /* 0x000000150c027211 */ /* 0x008fe200078208ff */
[----:B------:R-:W5:Y:S01]  /*0d10*/  LDG.E.U16 R51, desc[UR30][R8.64] ;  /* 0x0000001e08337981 */ /* 0x000f62000c1e1500 */
[----:B------:R-:W-:-:S02]  /*0d20*/  LEA R56, R23, R54, 0x1 ;  /* 0x0000003617387211 */ /* 0x000fc400078e08ff */
[----:B------:R-:W-:Y:S01]  /*0d30*/  LEA.HI.X.SX32 R3, R12, R19, 0x1, P1 ;  /* 0x000000130c037211 */ /* 0x000fe200008f0eff */
[----:B------:R2:W5:Y:S01]  /*0d40*/  LDG.E.U16 R50, desc[UR30][R10.64] ;  /* 0x0000001e0a327981 */ /* 0x000562000c1e1500 */
[-C--:B0-----:R-:W-:Y:S02]  /*0d50*/  LEA R4, P1, R14, R21.reuse, 0x1 ;  /* 0x000000150e047211 */ /* 0x081fe400078208ff */
[----:B------:R-:W-:Y:S01]  /*0d60*/  LEA R12, P2, R54, R21, 0x1 ;  /* 0x00000015360c7211 */ /* 0x000fe200078408ff */
[----:B------:R0:W5:Y:S01]  /*0d70*/  LDG.E.U16 R52, desc[UR30][R2.64] ;  /* 0x0000001e02347981 */ /* 0x000162000c1e1500 */
[----:B------:R-:W-:Y:S01]  /*0d80*/  LEA.HI.X.SX32 R5, R14, R19, 0x1, P1 ;  /* 0x000000130e057211 */ /* 0x000fe200008f0eff */
[----:B--2---:R-:W-:Y:S01]  /*0d90*/  IMAD R10, R23, 0x2, R56 ;  /* 0x00000002170a7824 */ /* 0x004fe200078e0238 */
[----:B------:R-:W-:-:S03]  /*0da0*/  LEA R6, P1, R56, R21, 0x1 ;  /* 0x0000001538067211 */ /* 0x000fc600078208ff */
[----:B------:R-:W5:Y:S01]  /*0db0*/  LDG.E.U16 R53, desc[UR30][R4.64] ;  /* 0x0000001e04357981 */ /* 0x000f62000c1e1500 */
[----:B------:R-:W-:Y:S01]  /*0dc0*/  IMAD R14, R23, 0x2, R10 ;  /* 0x00000002170e7824 */ /* 0x000fe200078e020a */
[----:B------:R-:W-:-:S04]  /*0dd0*/  LEA.HI.X.SX32 R7, R56, R19, 0x1, P1 ;  /* 0x0000001338077211 */ /* 0x000fc800008f0eff */
[C---:B------:R-:W-:Y:S01]  /*0de0*/  LEA R58, R23.reuse, R14, 0x1 ;  /* 0x0000000e173a7211 */ /* 0x040fe200078e08ff */
[----:B------:R-:W5:Y:S01]  /*0df0*/  LDG.E.U16 R55, desc[UR30][R6.64] ;  /* 0x0000001e06377981 */ /* 0x000f62000c1e1500 */
[----:B------:R-:W-:Y:S02]  /*0e00*/  LEA.HI.X.SX32 R13, R54, R19, 0x1, P2 ;  /* 0x00000013360d7211 */ /* 0x000fe400010f0eff */
[C---:B------:R-:W-:Y:S01]  /*0e10*/  LEA R8, P1, R10.reuse, R21, 0x1 ;  /* 0x000000150a087211 */ /* 0x040fe200078208ff */
[C---:B------:R-:W-:Y:S02]  /*0e20*/  IMAD R60, R23.reuse, 0x2, R58 ;  /* 0x00000002173c7824 */ /* 0x040fe400078e023a */
[----:B------:R2:W5:Y:S01]  /*0e30*/  LDG.E.U16 R54, desc[UR30][R12.64] ;  /* 0x0000001e0c367981 */ /* 0x000562000c1e1500 */
[----:B------:R-:W-:Y:S02]  /*0e40*/  LEA.HI.X.SX32 R9, R10, R19, 0x1, P1 ;  /* 0x000000130a097211 */ /* 0x000fe400008f0eff */
[----:B0-----:R-:W-:Y:S01]  /*0e50*/  LEA R2, P1, R14, R21, 0x1 ;  /* 0x000000150e027211 */ /* 0x001fe200078208ff */
[----:B--2---:R-:W-:-:S03]  /*0e60*/  IMAD R12, R23, 0x2, R60 ;  /* 0x00000002170c7824 */ /* 0x004fc600078e023c */
[----:B------:R-:W-:Y:S01]  /*0e70*/  LEA.HI.X.SX32 R3, R14, R19, 0x1, P1 ;  /* 0x000000130e037211 */ /* 0x000fe200008f0eff */
[----:B------:R0:W5:Y:S01]  /*0e80*/  LDG.E.U16 R56, desc[UR30][R8.64] ;  /* 0x0000001e08387981 */ /* 0x000162000c1e1500 */
[C---:B------:R-:W-:Y:S02]  /*0e90*/  LEA R4, P1, R60.reuse, R21, 0x1 ;  /* 0x000000153c047211 */ /* 0x040fe400078208ff */
[C---:B------:R-:W-:Y:S01]  /*0ea0*/  LEA R14, R23.reuse, R12, 0x1 ;  /* 0x0000000c170e7211 */ /* 0x040fe200078e08ff */
[----:B------:R2:W5:Y:S01]  /*0eb0*/  LDG.E.U16 R57, desc[UR30][R2.64] ;  /* 0x0000001e02397981 */ /* 0x000562000c1e1500 */
[----:B------:R-:W-:Y:S02]  /*0ec0*/  LEA.HI.X.SX32 R5, R60, R19, 0x1, P1 ;  /* 0x000000133c057211 */ /* 0x000fe400008f0eff */
[-C--:B------:R-:W-:Y:S01]  /*0ed0*/  LEA R6, P1, R12, R21.reuse, 0x1 ;  /* 0x000000150c067211 */ /* 0x080fe200078208ff */
[C---:B------:R-:W-:Y:S01]  /*0ee0*/  IMAD R62, R23.reuse, 0x2, R14 ;  /* 0x00000002173e7824 */ /* 0x040fe200078e020e */
[----:B------:R-:W-:Y:S01]  /*0ef0*/  LEA R10, P2, R58, R21, 0x1 ;  /* 0x000000153a0a7211 */ /* 0x000fe200078408ff */
[----:B------:R-:W5:Y:S01]  /*0f00*/  LDG.E.U16 R59, desc[UR30][R4.64] ;  /* 0x0000001e043b7981 */ /* 0x000f62000c1e1500 */
[-C--:B------:R-:W-:Y:S01]  /*0f10*/  LEA.HI.X.SX32 R7, R12, R19.reuse, 0x1, P1 ;  /* 0x000000130c077211 */ /* 0x080fe200008f0eff */
[----:B------:R-:W-:Y:S01]  /*0f20*/  IMAD R64, R23, 0x2, R62 ;  /* 0x0000000217407824 */ /* 0x000fe200078e023e */
[----:B------:R-:W-:-:S02]  /*0f30*/  LEA.HI.X.SX32 R11, R58, R19, 0x1, P2 ;  /* 0x000000133a0b7211 */ /* 0x000fc400010f0eff */
[C---:B0-----:R-:W-:Y:S01]  /*0f40*/  LEA R8, P1, R14.reuse, R21, 0x1 ;  /* 0x000000150e087211 */ /* 0x041fe200078208ff */
[----:B------:R-:W5:Y:S03]  /*0f50*/  LDG.E.U16 R60, desc[UR30][R6.64] ;  /* 0x0000001e063c7981 */ /* 0x000f66000c1e1500 */
[----:B------:R-:W-:Y:S01]  /*0f60*/  LEA.HI.X.SX32 R9, R14, R19, 0x1, P1 ;  /* 0x000000130e097211 */ /* 0x000fe200008f0eff */
[----:B------:R0:W5:Y:S01]  /*0f70*/  LDG.E.U16 R58, desc[UR30][R10.64] ;  /* 0x0000001e0a3a7981 */ /* 0x000162000c1e1500 */
[-C--:B--2---:R-:W-:Y:S02]  /*0f80*/  LEA R2, P1, R64, R21.reuse, 0x1 ;  /* 0x0000001540027211 */ /* 0x084fe400078208ff */
[----:B------:R-:W-:Y:S01]  /*0f90*/  LEA R12, P2, R62, R21, 0x1 ;  /* 0x000000153e0c7211 */ /* 0x000fe200078408ff */
[----:B------:R2:W5:Y:S01]  /*0fa0*/  LDG.E.U16 R61, desc[UR30][R8.64] ;  /* 0x0000001e083d7981 */ /* 0x000562000c1e1500 */
[----:B------:R-:W-:-:S02]  /*0fb0*/  LEA.HI.X.SX32 R3, R64, R19, 0x1, P1 ;  /* 0x0000001340037211 */ /* 0x000fc400008f0eff */
[----:B0-----:R-:W-:-:S03]  /*0fc0*/  LEA R10, R23, R64, 0x1 ;  /* 0x00000040170a7211 */ /* 0x001fc600078e08ff */
[----:B------:R-:W5:Y:S01]  /*0fd0*/  LDG.E.U16 R63, desc[UR30][R2.64] ;  /* 0x0000001e023f7981 */ /* 0x000f62000c1e1500 */
[----:B------:R-:W-:Y:S01]  /*0fe0*/  LEA R14, P1, R10, R21, 0x1 ;  /* 0x000000150a0e7211 */ /* 0x000fe200078208ff */
[----:B------:R-:W-:-:S03]  /*0ff0*/  IMAD R64, R23, 0x2, R10 ;  /* 0x0000000217407824 */ /* 0x000fc600078e020a */
[-C--:B------:R-:W-:Y:S01]  /*1000*/  LEA.HI.X.SX32 R15, R10, R19.reuse, 0x1, P1 ;  /* 0x000000130a0f7211 */ /* 0x080fe200008f0eff */
[C---:B------:R-:W-:Y:S01]  /*1010*/  IMAD R10, R23.reuse, 0x2, R64 ;  /* 0x00000002170a7824 */ /* 0x040fe200078e0240 */
[----:B------:R-:W-:Y:S02]  /*1020*/  LEA.HI.X.SX32 R13, R62, R19, 0x1, P2 ;  /* 0x000000133e0d7211 */ /* 0x000fe400010f0eff */
[-C--:B------:R-:W-:Y:S02]  /*1030*/  LEA R72, P1, R64, R21.reuse, 0x1 ;  /* 0x0000001540487211 */ /* 0x080fe400078208ff */
[----:B------:R-:W-:Y:S01]  /*1040*/  LEA R4, P2, R10, R21, 0x1 ;  /* 0x000000150a047211 */ /* 0x000fe200078408ff */
[----:B------:R0:W5:Y:S01]  /*1050*/  LDG.E.U16 R62, desc[UR30][R12.64] ;  /* 0x0000001e0c3e7981 */ /* 0x000162000c1e1500 */
[----:B------:R-:W-:Y:S02]  /*1060*/  LEA R6, R23, R10, 0x1 ;  /* 0x0000000a17067211 */ /* 0x000fe400078e08ff */
[----:B------:R-:W-:-:S02]  /*1070*/  LEA.HI.X.SX32 R73, R64, R19, 0x1, P1 ;  /* 0x0000001340497211 */ /* 0x000fc400008f0eff */
[----:B------:R-:W-:Y:S01]  /*1080*/  LEA.HI.X.SX32 R5, R10, R19, 0x1, P2 ;  /* 0x000000130a057211 */ /* 0x000fe200010f0eff */
[C---:B--2---:R-:W-:Y:S01]  /*1090*/  IMAD R8, R23.reuse, 0x2, R6 ;  /* 0x0000000217087824 */ /* 0x044fe200078e0206 */
[C---:B------:R-:W-:Y:S01]  /*10a0*/  LEA R10, P1, R6.reuse, R21, 0x1 ;  /* 0x00000015060a7211 */ /* 0x040fe200078208ff */
[----:B------:R2:W5:Y:S02]  /*10b0*/  LDG.E.U16 R64, desc[UR30][R14.64] ;  /* 0x0000001e0e407981 */ /* 0x000564000c1e1500 */
[----:B------:R-:W-:Y:S01]  /*10c0*/  IMAD R74, R23, 0x2, R8 ;  /* 0x00000002174a7824 */ /* 0x000fe200078e0208 */
[----:B------:R-:W-:Y:S01]  /*10d0*/  LEA.HI.X.SX32 R11, R6, R19, 0x1, P1 ;  /* 0x00000013060b7211 */ /* 0x000fe200008f0eff */
[----:B------:R3:W5:Y:S01]  /*10e0*/  LDG.E.U16 R66, desc[UR30][R4.64] ;  /* 0x0000001e04427981 */ /* 0x000762000c1e1500 */
[----:B------:R-:W-:-:S03]  /*10f0*/  LEA R6, P1, R8, R21, 0x1 ;  /* 0x0000001508067211 */ /* 0x000fc600078208ff */
[----:B------:R4:W5:Y:S01]  /*1100*/  LDG.E.U16 R67, desc[UR30][R10.64] ;  /* 0x0000001e0a437981 */ /* 0x000962000c1e1500 */
[----:B------:R-:W-:Y:S02]  /*1110*/  LEA.HI.X.SX32 R7, R8, R19, 0x1, P1 ;  /* 0x0000001308077211 */ /* 0x000fe400008f0eff */
[C---:B------:R-:W-:Y:S01]  /*1120*/  LEA R8, R23.reuse, R74, 0x1 ;  /* 0x0000004a17087211 */ /* 0x040fe200078e08ff */
[----:B------:R-:W5:Y:S01]  /*1130*/  LDG.E.U16 R65, desc[UR30][R72.64] ;  /* 0x0000001e48417981 */ /* 0x000f62000c1e1500 */
[-C--:B0-----:R-:W-:Y:S02]  /*1140*/  LEA R12, P1, R74, R21.reuse, 0x1 ;  /* 0x000000154a0c7211 */ /* 0x081fe400078208ff */
[----:B------:R-:W-:Y:S01]  /*1150*/  LEA R2, P2, R8, R21, 0x1 ;  /* 0x0000001508027211 */ /* 0x000fe200078408ff */
[C---:B--2---:R-:W-:Y:S01]  /*1160*/  IMAD R14, R23.reuse, 0x2, R8 ;  /* 0x00000002170e7824 */ /* 0x044fe200078e0208 */
[-C--:B------:R-:W-:Y:S01]  /*1170*/  LEA.HI.X.SX32 R13, R74, R19.reuse, 0x1, P1 ;  /* 0x000000134a0d7211 */ /* 0x080fe200008f0eff */
[----:B------:R0:W5:Y:S01]  /*1180*/  LDG.E.U16 R71, desc[UR30][R6.64] ;  /* 0x0000001e06477981 */ /* 0x000162000c1e1500 */
[----:B------:R-:W-:Y:S01]  /*1190*/  LEA.HI.X.SX32 R3, R8, R19, 0x1, P2 ;  /* 0x0000001308037211 */ /* 0x000fe200010f0eff */
[C---:B------:R-:W-:Y:S01]  /*11a0*/  IMAD R74, R23.reuse, 0x2, R14 ;  /* 0x00000002174a7824 */ /* 0x040fe200078e020e */
[C---:B------:R-:W-:Y:S01]  /*11b0*/  LEA R8, P1, R14.reuse, R21, 0x1 ;  /* 0x000000150e087211 */ /* 0x040fe200078208ff */
[----:B------:R2:W5:Y:S03]  /*11c0*/  LDG.E.U16 R72, desc[UR30][R12.64] ;  /* 0x0000001e0c487981 */ /* 0x000566000c1e1500 */
[----:B------:R-:W-:Y:S01]  /*11d0*/  LEA.HI.X.SX32 R9, R14, R19, 0x1, P1 ;  /* 0x000000130e097211 */ /* 0x000fe200008f0eff */
[----:B------:R0:W5:Y:S01]  /*11e0*/  LDG.E.U16 R73, desc[UR30][R2.64] ;  /* 0x0000001e02497981 */ /* 0x000162000c1e1500 */
[----:B------:R-:W-:-:S02]  /*11f0*/  LEA R14, R23, R74, 0x1 ;  /* 0x0000004a170e7211 */ /* 0x000fc400078e08ff */
[----:B---3--:R-:W-:-:S03]  /*1200*/  LEA R4, P1, R74, R21, 0x1 ;  /* 0x000000154a047211 */ /* 0x008fc600078208ff */
[C---:B------:R-:W-:Y:S01]  /*1210*/  IMAD R76, R23.reuse, 0x2, R14 ;  /* 0x00000002174c7824 */ /* 0x040fe200078e020e */
[----:B------:R-:W-:Y:S02]  /*1220*/  LEA.HI.X.SX32 R5, R74, R19, 0x1, P1 ;  /* 0x000000134a057211 */ /* 0x000fe400008f0eff */
[-C--:B----4-:R-:W-:Y:S01]  /*1230*/  LEA R10, P1, R14, R21.reuse, 0x1 ;  /* 0x000000150e0a7211 */ /* 0x090fe200078208ff */
[C---:B------:R-:W-:Y:S01]  /*1240*/  IMAD R78, R23.reuse, 0x2, R76 ;  /* 0x00000002174e7824 */ /* 0x040fe200078e024c */
[----:B0-----:R-:W-:Y:S01]  /*1250*/  LEA R6, P2, R76, R21, 0x1 ;  /* 0x000000154c067211 */ /* 0x001fe200078408ff */
[----:B------:R0:W5:Y:S01]  /*1260*/  LDG.E.U16 R74, desc[UR30][R8.64] ;  /* 0x0000001e084a7981 */ /* 0x000162000c1e1500 */
[-C--:B------:R-:W-:Y:S02]  /*1270*/  LEA.HI.X.SX32 R11, R14, R19.reuse, 0x1, P1 ;  /* 0x000000130e0b7211 */ /* 0x080fe400008f0eff */
[----:B------:R-:W-:Y:S01]  /*1280*/  LEA R14, R23, R78, 0x1 ;  /* 0x0000004e170e7211 */ /* 0x000fe200078e08ff */
[----:B------:R3:W5:Y:S01]  /*1290*/  LDG.E.U16 R77, desc[UR30][R4.64] ;  /* 0x0000001e044d7981 */ /* 0x000762000c1e1500 */
[----:B------:R-:W-:-:S02]  /*12a0*/  LEA.HI.X.SX32 R7, R76, R19, 0x1, P2 ;  /* 0x000000134c077211 */ /* 0x000fc400010f0eff */
[C---:B--2---:R-:W-:Y:S01]  /*12b0*/  LEA R12, P1, R78.reuse, R21, 0x1 ;  /* 0x000000154e0c7211 */ /* 0x044fe200078208ff */
[C---:B------:R-:W-:Y:S01]  /*12c0*/  IMAD R76, R23.reuse, 0x2, R14 ;  /* 0x00000002174c7824 */ /* 0x040fe200078e020e */
[----:B------:R-:W5:Y:S02]  /*12d0*/  LDG.E.U16 R79, desc[UR30][R10.64] ;  /* 0x0000001e0a4f7981 */ /* 0x000f64000c1e1500 */
[----:B------:R-:W-:Y:S01]  /*12e0*/  LEA.HI.X.SX32 R13, R78, R19, 0x1, P1 ;  /* 0x000000134e0d7211 */ /* 0x000fe200008f0eff */
[----:B------:R-:W-:Y:S01]  /*12f0*/  IMAD R78, R23, 0x2, R76 ;  /* 0x00000002174e7824 */ /* 0x000fe200078e024c */
[C---:B------:R-:W-:Y:S01]  /*1300*/  LEA R2, P1, R14.reuse, R21, 0x1 ;  /* 0x000000150e027211 */ /* 0x040fe200078208ff */
[----:B------:R-:W5:Y:S03]  /*1310*/  LDG.E.U16 R81, desc[UR30][R6.64] ;  /* 0x0000001e06517981 */ /* 0x000f66000c1e1500 */
[----:B------:R-:W-:Y:S01]  /*1320*/  LEA.HI.X.SX32 R3, R14, R19, 0x1, P1 ;  /* 0x000000130e037211 */ /* 0x000fe200008f0eff */
[----:B------:R-:W5:Y:S01]  /*1330*/  LDG.E.U16 R82, desc[UR30][R12.64] ;  /* 0x0000001e0c527981 */ /* 0x000f62000c1e1500 */
[----:B------:R-:W-:-:S02]  /*1340*/  LEA R14, P1, R76, R21, 0x1 ;  /* 0x000000154c0e7211 */ /* 0x000fc400078208ff */
[C---:B------:R-:W-:Y:S01]  /*1350*/  LEA R80, R23.reuse, R78, 0x1 ;  /* 0x0000004e17507211 */ /* 0x040fe200078e08ff */
[----:B------:R2:W5:Y:S01]  /*1360*/  LDG.E.U16 R83, desc[UR30][R2.64] ;  /* 0x0000001e02537981 */ /* 0x000562000c1e1500 */
[----:B0-----:R-:W-:Y:S02]  /*1370*/  LEA R8, P2, R78, R21, 0x1 ;  /* 0x000000154e087211 */ /* 0x001fe400078408ff */
[-C--:B------:R-:W-:Y:S01]  /*1380*/  LEA.HI.X.SX32 R15, R76, R19.reuse, 0x1, P1 ;  /* 0x000000134c0f7211 */ /* 0x080fe200008f0eff */
[C---:B------:R-:W-:Y:S01]  /*1390*/  IMAD R76, R23.reuse, 0x2, R80 ;  /* 0x00000002174c7824 */ /* 0x040fe200078e0250 */
[----:B------:R-:W-:Y:S02]  /*13a0*/  LEA.HI.X.SX32 R9, R78, R19, 0x1, P2 ;  /* 0x000000134e097211 */ /* 0x000fe400010f0eff */
[C---:B---3--:R-:W-:Y:S01]  /*13b0*/  LEA R4, P1, R80.reuse, R21, 0x1 ;  /* 0x0000001550047211 */ /* 0x048fe200078208ff */
[----:B------:R-:W-:Y:S01]  /*13c0*/  IMAD R78, R23, 0x2, R76 ;  /* 0x00000002174e7824 */ /* 0x000fe200078e024c */
[----:B------:R-:W5:Y:S01]  /*13d0*/  LDG.E.U16 R84, desc[UR30][R14.64] ;  /* 0x0000001e0e547981 */ /* 0x000f62000c1e1500 */
[----:B--2---:R-:W0:Y:S01]  /*13e0*/  LDC.64 R2, c[0x0][0x3c0] ;  /* 0x0000f000ff027b82 */ /* 0x004e220000000a00 */
[----:B------:R-:W-:-:S02]  /*13f0*/  LEA.HI.X.SX32 R5, R80, R19, 0x1, P1 ;  /* 0x0000001350057211 */ /* 0x000fc400008f0eff */
[----:B------:R-:W-:Y:S02]  /*1400*/  LEA R80, R23, R78, 0x1 ;  /* 0x0000004e17507211 */ /* 0x000fe400078e08ff */
[----:B------:R2:W5:Y:S03]  /*1410*/  LDG.E.U16 R23, desc[UR30][R8.64] ;  /* 0x0000001e08177981 */ /* 0x000566000c1e1500 */
[----:B--2---:R-:W2:Y:S01]  /*1420*/  LDC.64 R8, c[0x0][0x388] ;  /* 0x0000e200ff087b82 */ /* 0x004ea20000000a00 */
[-C--:B------:R-:W-:Y:S01]  /*1430*/  LEA R6, P1, R76, R21.reuse, 0x1 ;  /* 0x000000154c067211 */ /* 0x080fe200078208ff */
[----:B------:R-:W-:Y:S01]  /*1440*/  IMAD R14, R70, UR4, RZ ;  /* 0x00000004460e7c24 */ /* 0x000fe2000f8e02ff */
[----:B------:R-:W-:Y:S02]  /*1450*/  LEA R10, P2, R78, R21, 0x1 ;  /* 0x000000154e0a7211 */ /* 0x000fe400078408ff */
[----:B------:R-:W-:-:S02]  /*1460*/  LEA.HI.X.SX32 R7, R76, R19, 0x1, P1 ;  /* 0x000000134c077211 */ /* 0x000fc400008f0eff */
[----:B------:R-:W-:Y:S01]  /*1470*/  LEA R12, P1, R80, R21, 0x1 ;  /* 0x00000015500c7211 */ /* 0x000fe200078208ff */
[----:B0-----:R-:W-:Y:S01]  /*1480*/  IMAD R2, R2, UR25, RZ ;  /* 0x0000001902027c24 */ /* 0x001fe2000f8e02ff */
[----:B------:R0:W5:Y:S01]  /*1490*/  LDG.E.U16 R21, desc[UR30][R4.64] ;  /* 0x0000001e04157981 */ /* 0x000162000c1e1500 */
[----:B------:R-:W-:Y:S01]  /*14a0*/  IMAD.SHL.U32 R15, R14, 0x2, RZ ;  /* 0x000000020e0f7824 */ /* 0x000fe200078e00ff */
[-C--:B------:R-:W-:Y:S02]  /*14b0*/  LEA.HI.X.SX32 R13, R80, R19.reuse, 0x1, P1 ;  /* 0x00000013500d7211 */ /* 0x080fe400008f0eff */
[----:B------:R-:W-:Y:S01]  /*14c0*/  LEA.HI.X.SX32 R11, R78, R19, 0x1, P2 ;  /* 0x000000134e0b7211 */ /* 0x000fe200010f0eff */
[----:B------:R-:W5:Y:S01]  /*14d0*/  LDG.E.U16 R6, desc[UR30][R6.64] ;  /* 0x0000001e06067981 */ /* 0x000f62000c1e1500 */
[----:B0-----:R-:W-:Y:S01]  /*14e0*/  SHF.R.S32.HI R4, RZ, 0x7, R0 ;  /* 0x00000007ff047819 */ /* 0x001fe20000011400 */
[----:B------:R-:W-:Y:S01]  /*14f0*/  IMAD.SHL.U32 R5, R2, 0x2, RZ ;  /* 0x0000000202057824 */ /* 0x000fe200078e00ff */
[----:B------:R-:W-:Y:S01]  /*1500*/  SHF.L.U32 R76, R0, 0x1, RZ ;  /* 0x00000001004c7819 */ /* 0x000fe200000006ff */
[----:B------:R0:W5:Y:S01]  /*1510*/  LDG.E.U16 R13, desc[UR30][R12.64] ;  /* 0x0000001e0c0d7981 */ /* 0x000162000c1e1500 */
[----:B------:R-:W-:-:S02]  /*1520*/  SGXT R4, R4, 0x1 ;  /* 0x000000010404781a */ /* 0x000fc40000000200 */
[----:B--2---:R-:W-:Y:S01]  /*1530*/  IADD3 R15, P1, P2, R15, R8, R5 ;  /* 0x000000080f0f7210 */ /* 0x004fe20007a3e005 */
[----:B------:R-:W-:Y:S01]  /*1540*/  IMAD.HI R14, R14, 0x2, RZ ;  /* 0x000000020e0e7827 */ /* 0x000fe200078e02ff */
[----:B------:R-:W-:Y:S01]  /*1550*/  LOP3.LUT R5, R4, 0x90, RZ, 0xc0, !PT ;  /* 0x0000009004057812 */ /* 0x000fe200078ec0ff */
[----:B------:R2:W5:Y:S01]  /*1560*/  LDG.E.U16 R10, desc[UR30][R10.64] ;  /* 0x0000001e0a0a7981 */ /* 0x000562000c1e1500 */
[----:B------:R-:W-:Y:S01]  /*1570*/  SHF.R.U32.HI R19, RZ, 0x5, R0 ;  /* 0x00000005ff137819 */ /* 0x000fe20000011600 */
[----:B------:R-:W-:Y:S01]  /*1580*/  IMAD.HI R2, R2, 0x2, RZ ;  /* 0x0000000202027827 */ /* 0x000fe200078e02ff */
[----:B------:R-:W-:Y:S02]  /*1590*/  LOP3.LUT R5, R5, 0x7e, R76, 0x78, !PT ;  /* 0x0000007e05057812 */ /* 0x000fe400078e784c */
[----:B0-----:R-:W-:Y:S02]  /*15a0*/  LOP3.LUT R12, R0, 0x40, RZ, 0xc0, !PT ;  /* 0x00000040000c7812 */ /* 0x001fe400078ec0ff */
[----:B------:R-:W-:-:S02]  /*15b0*/  R2UR UR15, R19 ;  /* 0x00000000130f72ca */ /* 0x000fc400000e0000 */
[----:B-1----:R-:W-:Y:S02]  /*15c0*/  R2UR UR29, R75 ;  /* 0x000000004b1d72ca */ /* 0x002fe400000e0000 */
[----:B------:R-:W-:Y:S01]  /*15d0*/  IADD3.X R19, PT, PT, R14, R9, R2, P1, P2 ;  /* 0x000000090e137210 */ /* 0x000fe20000fe4402 */
[----:B------:R-:W-:Y:S01]  /*15e0*/  IMAD R2, R12, 0x100, R5 ;  /* 0x000001000c027824 */ /* 0x000fe200078e0205 */
[----:B--2---:R-:W-:Y:S11]  /*15f0*/  @P0 BRA `(.L_x_5) ;  /* 0x0000000000180947 */ /* 0x004ff60003800000 */
[----:B------:R-:W-:Y:S01]  /*1600*/  ELECT P1, URZ, PT ;  /* 0x0000000000ff782f */ /* 0x000fe20003820000 */
[----:B------:R-:W-:Y:S01]  /*1610*/  IMAD.MOV.U32 R4, RZ, RZ, 0x1 ;  /* 0x00000001ff047424 */ /* 0x000fe200078e00ff */
[----:B------:R-:W-:Y:S01]  /*1620*/  UMOV UR4, 0x40 ;  /* 0x0000004000047882 */ /* 0x000fe20000000000 */
[----:B------:R-:W-:Y:S01]  /*1630*/  UVIRTCOUNT.DEALLOC.SMPOOL 0x80 ;  /* 0x000000800000784c */ /* 0x000fe20000000000 */
[----:B------:R-:W-:-:S09]  /*1640*/  ULEA UR4, UR6, UR4, 0x18 ;  /* 0x0000000406047291 */ /* 0x000fd2000f8ec0ff */
[----:B------:R0:W-:Y:S03]  /*1650*/  @P1 STS.U8 [UR4], R4 ;  /* 0x00000004ff001988 */ /* 0x0001e60008000004 */
.L_x_5:
[----:B------:R-:W-:Y:S01]  /*1660*/  USHF.L.U32 UR13, UR15, 0x15, URZ ;  /* 0x000000150f0d7899 */ /* 0x000fe200080006ff */
[C---:B------:R-:W-:Y:S01]  /*1670*/  LOP3.LUT R7, R2.reuse, 0x20, RZ, 0x3c, !PT ;  /* 0x0000002002077812 */ /* 0x040fe200078e3cff */
[----:B------:R-:W-:Y:S01]  /*1680*/  ULOP3.LUT UR26, UR15, 0x4, URZ, 0xc0, !UPT ;  /* 0x000000040f1a7892 */ /* 0x000fe2000f8ec0ff */
[----:B-----5:R1:W-:Y:S01]  /*1690*/  STS.U16 [R2+UR24], R16 ;  /* 0x0000001002007988 */ /* 0x0203e20008000418 */
[----:B------:R-:W-:Y:S01]  /*16a0*/  ULOP3.LUT UR13, UR13, 0x600000, URZ, 0xc0, !UPT ;  /* 0x006000000d0d7892 */ /* 0x000fe2000f8ec0ff */
[----:B0-----:R-:W-:Y:S01]  /*16b0*/  LOP3.LUT R4, R2, 0x40, RZ, 0x3c, !PT ;  /* 0x0000004002047812 */ /* 0x001fe200078e3cff */
[----:B------:R-:W-:Y:S01]  /*16c0*/  UMOV UR6, 0x1 ;  /* 0x0000000100067882 */ /* 0x000fe20000000000 */
[----:B------:R-:W-:Y:S01]  /*16d0*/  STS.U16 [R2+UR24+0x400], R22 ;  /* 0x0004001602007988 */ /* 0x000fe20008000418 */
[----:B------:R-:W-:Y:S01]  /*16e0*/  UIADD3 UR22, UPT, UPT, UR29, UR13, URZ ;  /* 0x0000000d1d167290 */ /* 0x000fe2000fffe0ff */
[----:B------:R-:W-:Y:S01]  /*16f0*/  LOP3.LUT P1, RZ, R0, 0xff, RZ, 0xc0, !PT ;  /* 0x000000ff00ff7812 */ /* 0x000fe2000782c0ff */
[----:B------:R-:W0:Y:S01]  /*1700*/  LDCU UR27, c[0x0][0x3f0] ;  /* 0x00007e00ff1b77ac */ /* 0x000e220008000800 */
[----:B------:R-:W-:Y:S01]  /*1710*/  STS.U16 [R2+UR24+0x800], R27 ;  /* 0x0008001b02007988 */ /* 0x000fe20008000418 */
[----:B------:R-:W-:Y:S01]  /*1720*/  PRMT R9, RZ, 0x7610, R9 ;  /* 0x00007610ff097816 */ /* 0x000fe20000000009 */
[----:B------:R-:W-:-:S02]  /*1730*/  ULEA UR22, UR26, UR22, 0x4 ;  /* 0x000000161a167291 */ /* 0x000fc4000f8e20ff */
[----:B------:R-:W-:Y:S01]  /*1740*/  STS.U16 [R2+UR24+0xc00], R31 ;  /* 0x000c001f02007988 */ /* 0x000fe20008000418 */
[----:B------:R-:W-:Y:S01]  /*1750*/  UIADD3 UR23, UPT, UPT, UR24, 0xb000, URZ ;  /* 0x0000b00018177890 */ /* 0x000fe2000fffe0ff */
[----:B-1----:R-:W-:Y:S02]  /*1760*/  PRMT R16, RZ, 0x7610, R16 ;  /* 0x00007610ff107816 */ /* 0x002fe40000000010 */
[----:B------:R-:W-:Y:S01]  /*1770*/  STS.U16 [R2+UR24+0x1000], R35 ;  /* 0x0010002302007988 */ /* 0x000fe20008000418 */
[----:B------:R-:W-:Y:S02]  /*1780*/  PRMT R11, RZ, 0x7610, R11 ;  /* 0x00007610ff0b7816 */ /* 0x000fe4000000000b */
[----:B------:R-:W-:Y:S01]  /*1790*/  VOTEU.ALL UP1, P1 ;  /* 0x0000000000ff7886 */ /* 0x000fe20000820000 */
[----:B------:R-:W-:Y:S01]  /*17a0*/  STS.U16 [R2+UR24+0x1400], R39 ;  /* 0x0014002702007988 */ /* 0x000fe20008000418 */
[----:B------:R-:W-:Y:S01]  /*17b0*/  VOTEU.ALL UP2, P1 ;  /* 0x0000000000ff7886 */ /* 0x000fe20000840000 */
[----:B------:R-:W-:-:S02]  /*17c0*/  PRMT R14, RZ, 0x7610, R14 ;  /* 0x00007610ff0e7816 */ /* 0x000fc4000000000e */
[----:B------:R-:W-:Y:S01]  /*17d0*/  STS.U16 [R2+UR24+0x1800], R43 ;  /* 0x0018002b02007988 */ /* 0x000fe20008000418 */
[----:B------:R-:W-:-:S04]  /*17e0*/  @!UP1 UIADD3 UR4, UPT, UPT, -UR6, 0x100000, URZ ;  /* 0x0010000006049890 */ /* 0x000fc8000fffe1ff */
[----:B------:R-:W-:Y:S02]  /*17f0*/  @!UP1 USHF.L.U32 UR5, UR4, 0xb, URZ ;  /* 0x0000000b04059899 */ /* 0x000fe400080006ff */
[----:B------:R-:W-:Y:S02]  /*1800*/  @!UP1 USHF.L.U32 UR4, UR4, 0x1, URZ ;  /* 0x0000000104049899 */ /* 0x000fe400080006ff */
[----:B0-----:R-:W-:Y:S01]  /*1810*/  UISETP.GT.AND UP0, UPT, UR27, URZ, UPT ;  /* 0x000000ff1b00728c */ /* 0x001fe2000bf04270 */
[----:B------:R-:W-:Y:S04]  /*1820*/  STS.U16 [R2+UR24+0x1c00], R47 ;  /* 0x001c002f02007988 */ /* 0x000fe80008000418 */
[----:B------:R-:W-:Y:S01]  /*1830*/  STS.U16 [R2+UR24+0x2000], R51 ;  /* 0x0020003302007988 */ /* 0x000fe20008000418 */
[----:B------:R-:W-:-:S03]  /*1840*/  PLOP3.LUT P2, PT, PT, PT, UP0, 0x80, 0x8 ;  /* 0x000000000008781c */ /* 0x000fc60003f4f008 */
[----:B------:R-:W-:Y:S04]  /*1850*/  STS.U16 [R2+UR24+0x2400], R55 ;  /* 0x0024003702007988 */ /* 0x000fe80008000418 */
        /* <DEDUP_REMOVED lines=21> */
[----:B------:R0:W-:Y:S04]  /*19b0*/  STS.U16 [R7+UR24+0x3d00], R6 ;  /* 0x003d000607007988 */ /* 0x0001e80008000418 */
[----:B------:R1:W-:Y:S04]  /*19c0*/  STS.U16 [R4+UR24+0x200], R18 ;  /* 0x0002001204007988 */ /* 0x0003e80008000418 */
[----:B------:R-:W-:Y:S01]  /*19d0*/  STS.U16 [R4+UR24+0x600], R25 ;  /* 0x0006001904007988 */ /* 0x000fe20008000418 */
[----:B0-----:R-:W-:Y:S01]  /*19e0*/  LOP3.LUT R7, R2, 0x60, RZ, 0x3c, !PT ;  /* 0x0000006002077812 */ /* 0x001fe200078e3cff */
[----:B------:R-:W-:-:S02]  /*19f0*/  IMAD R2, R68, R3, RZ ;  /* 0x0000000344027224 */ /* 0x000fc400078e02ff */
[----:B------:R-:W-:Y:S01]  /*1a00*/  STS.U16 [R4+UR24+0xa00], R29 ;  /* 0x000a001d04007988 */ /* 0x000fe20008000418 */
[----:B-1----:R-:W-:-:S03]  /*1a10*/  PRMT R18, RZ, 0x7610, R18 ;  /* 0x00007610ff127816 */ /* 0x002fc60000000012 */
[----:B------:R-:W-:Y:S01]  /*1a20*/  STS.U16 [R4+UR24+0xe00], R33 ;  /* 0x000e002104007988 */ /* 0x000fe20008000418 */
[----:B------:R-:W-:-:S03]  /*1a30*/  LEA R116, P3, R2, R15, 0x1 ;  /* 0x0000000f02747211 */ /* 0x000fc600078608ff */
[----:B------:R-:W-:Y:S01]  /*1a40*/  STS.U16 [R4+UR24+0x1200], R37 ;  /* 0x0012002504007988 */ /* 0x000fe20008000418 */
[----:B------:R-:W-:-:S03]  /*1a50*/  LEA.HI.X.SX32 R117, R2, R19, 0x1, P3 ;  /* 0x0000001302757211 */ /* 0x000fc600018f0eff */
        /* <DEDUP_REMOVED lines=11> */
[----:B------:R-:W-:Y:S04]  /*1b10*/  STS.U16 [R7+UR24+0x300], R20 ;  /* 0x0003001407007988 */ /* 0x000fe80008000418 */
[----:B------:R-:W-:Y:S01]  /*1b20*/  STS.U16 [R7+UR24+0x700], R26 ;  /* 0x0007001a07007988 */ /* 0x000fe20008000418 */
[----:B0-----:R-:W-:-:S03]  /*1b30*/  LEA R4, R3, R2, 0x1 ;  /* 0x0000000203047211 */ /* 0x001fc600078e08ff */
[----:B------:R-:W-:Y:S01]  /*1b40*/  STS.U16 [R7+UR24+0xb00], R30 ;  /* 0x000b001e07007988 */ /* 0x000fe20008000418 */
[----:B------:R-:W-:Y:S01]  /*1b50*/  PRMT R10, RZ, 0x7610, R10 ;  /* 0x00007610ff0a7816 */ /* 0x000fe2000000000a */
[C---:B------:R-:W-:Y:S02]  /*1b60*/  IMAD R6, R3.reuse, 0x2, R4 ;  /* 0x0000000203067824 */ /* 0x040fe400078e0204 */
[----:B------:R-:W-:Y:S01]  /*1b70*/  STS.U16 [R7+UR24+0xf00], R34 ;  /* 0x000f002207007988 */ /* 0x000fe20008000418 */
[C---:B------:R-:W-:Y:S01]  /*1b80*/  LEA R114, P4, R4.reuse, R15, 0x1 ;  /* 0x0000000f04727211 */ /* 0x040fe200078808ff */
[C---:B------:R-:W-:Y:S02]  /*1b90*/  IMAD R8, R3.reuse, 0x2, R6 ;  /* 0x0000000203087824 */ /* 0x040fe400078e0206 */
[----:B------:R-:W-:Y:S01]  /*1ba0*/  STS.U16 [R7+UR24+0x1300], R38 ;  /* 0x0013002607007988 */ /* 0x000fe20008000418 */
[----:B------:R-:W-:Y:S02]  /*1bb0*/  LEA.HI.X.SX32 R115, R4, R19, 0x1, P4 ;  /* 0x0000001304737211 */ /* 0x000fe400020f0eff */
[----:B------:R-:W-:Y:S01]  /*1bc0*/  LEA R112, P3, R6, R15, 0x1 ;  /* 0x0000000f06707211 */ /* 0x000fe200078608ff */
[----:B------:R-:W-:Y:S01]  /*1bd0*/  STS.U16 [R7+UR24+0x1700], R42 ;  /* 0x0017002a07007988 */ /* 0x000fe20008000418 */
[----:B------:R-:W-:-:S02]  /*1be0*/  LEA R2, R3, R8, 0x1 ;  /* 0x0000000803027211 */ /* 0x000fc400078e08ff */
[----:B------:R-:W-:Y:S01]  /*1bf0*/  LEA.HI.X.SX32 R113, R6, R19, 0x1, P3 ;  /* 0x0000001306717211 */ /* 0x000fe200018f0eff */
[----:B------:R-:W-:Y:S01]  /*1c00*/  STS.U16 [R7+UR24+0x1b00], R46 ;  /* 0x001b002e07007988 */ /* 0x000fe20008000418 */
[-C--:B------:R-:W-:Y:S01]  /*1c10*/  LEA R108, P4, R2, R15.reuse, 0x1 ;  /* 0x0000000f026c7211 */ /* 0x080fe200078808ff */
[C---:B------:R-:W-:Y:S01]  /*1c20*/  IMAD R4, R3.reuse, 0x2, R2 ;  /* 0x0000000203047824 */ /* 0x040fe200078e0202 */
[----:B------:R-:W-:Y:S01]  /*1c30*/  LEA R110, P3, R8, R15, 0x1 ;  /* 0x0000000f086e7211 */ /* 0x000fe200078608ff */
[----:B------:R-:W-:Y:S01]  /*1c40*/  STS.U16 [R7+UR24+0x1f00], R50 ;  /* 0x001f003207007988 */ /* 0x000fe20008000418 */
[----:B------:R-:W-:Y:S01]  /*1c50*/  LEA.HI.X.SX32 R109, R2, R19, 0x1, P4 ;  /* 0x00000013026d7211 */ /* 0x000fe200020f0eff */
[C---:B------:R-:W-:Y:S01]  /*1c60*/  IMAD R6, R3.reuse, 0x2, R4 ;  /* 0x0000000203067824 */ /* 0x040fe200078e0204 */
[C---:B------:R-:W-:Y:S01]  /*1c70*/  LEA R106, P4, R4.reuse, R15, 0x1 ;  /* 0x0000000f046a7211 */ /* 0x040fe200078808ff */
[----:B------:R-:W-:Y:S03]  /*1c80*/  STS.U16 [R7+UR24+0x2300], R54 ;  /* 0x0023003607007988 */ /* 0x000fe60008000418 */
[----:B------:R-:W-:Y:S01]  /*1c90*/  LEA R2, R3, R6, 0x1 ;  /* 0x0000000603027211 */ /* 0x000fe200078e08ff */
[----:B------:R-:W-:Y:S01]  /*1ca0*/  STS.U16 [R7+UR24+0x2700], R58 ;  /* 0x0027003a07007988 */ /* 0x000fe20008000418 */
[----:B------:R-:W-:-:S02]  /*1cb0*/  LEA.HI.X.SX32 R107, R4, R19, 0x1, P4 ;  /* 0x00000013046b7211 */ /* 0x000fc400020f0eff */
[-C--:B------:R-:W-:Y:S01]  /*1cc0*/  LEA R104, P4, R6, R15.reuse, 0x1 ;  /* 0x0000000f06687211 */ /* 0x080fe200078808ff */
[----:B------:R-:W-:Y:S04]  /*1cd0*/  STS.U16 [R7+UR24+0x2b00], R62 ;  /* 0x002b003e07007988 */ /* 0x000fe80008000418 */
[----:B------:R-:W-:Y:S04]  /*1ce0*/  STS.U16 [R7+UR24+0x2f00], R66 ;  /* 0x002f004207007988 */ /* 0x000fe80008000418 */
[----:B------:R-:W-:Y:S04]  /*1cf0*/  STS.U16 [R7+UR24+0x3300], R73 ;  /* 0x0033004907007988 */ /* 0x000fe80008000418 */
[----:B------:R-:W-:Y:S04]  /*1d00*/  STS.U16 [R7+UR24+0x3700], R81 ;  /* 0x0037005107007988 */ /* 0x000fe80008000418 */
[----:B------:R-:W-:Y:S04]  /*1d10*/  STS.U16 [R7+UR24+0x3b00], R23 ;  /* 0x003b001707007988 */ /* 0x000fe80008000418 */
[----:B------:R0:W-:Y:S01]  /*1d20*/  STS.U16 [R7+UR24+0x3f00], R13 ;  /* 0x003f000d07007988 */ /* 0x0001e20008000418 */
[----:B------:R-:W-:Y:S01]  /*1d30*/  STTM.x64 tmem[UR22], RZ ;  /* 0x000000ff000079ed */ /* 0x000fe20008340016 */
[----:B------:R-:W1:Y:S02]  /*1d40*/  FENCE.VIEW.ASYNC.T ;  /* 0x00000000000073c6 */ /* 0x000e640000000200 */
[----:B-1----:R-:W-:Y:S01]  /*1d50*/  BAR.SYNC.DEFER_BLOCKING 0x0 ;  /* 0x0000000000007b1d */ /* 0x002fe20000010000 */
[----:B------:R-:W-:-:S05]  /*1d60*/  LEA R102, P5, R2, R15, 0x1 ;  /* 0x0000000f02667211 */ /* 0x000fca00078a08ff */
[----:B------:R-:W1:Y:S02]  /*1d70*/  FENCE.VIEW.ASYNC.S ;  /* 0x00000000000073c6 */ /* 0x000e640000000000 */
[----:B-1----:R1:W2:Y:S02]  /*1d80*/  @!UP2 SYNCS.EXCH.64 URZ, [UR23], UR4 ;  /* 0x0000000417ffa5b2 */ /* 0x0022a40008000100 */
[----:B--2---:R-:W-:Y:S01]  /*1d90*/  BAR.SYNC.DEFER_BLOCKING 0x0 ;  /* 0x0000000000007b1d */ /* 0x004fe20000010000 */
[-C--:B------:R-:W-:Y:S02]  /*1da0*/  LEA.HI.X.SX32 R105, R6, R19.reuse, 0x1, P4 ;  /* 0x0000001306697211 */ /* 0x080fe400020f0eff */
[----:B0-----:R-:W-:Y:S02]  /*1db0*/  PRMT R7, RZ, 0x7610, R7 ;  /* 0x00007610ff077816 */ /* 0x001fe40000000007 */
[----:B------:R-:W-:Y:S02]  /*1dc0*/  PRMT R13, RZ, 0x7610, R13 ;  /* 0x00007610ff0d7816 */ /* 0x000fe4000000000d */
[----:B------:R-:W-:-:S02]  /*1dd0*/  LEA.HI.X.SX32 R111, R8, R19, 0x1, P3 ;  /* 0x00000013086f7211 */ /* 0x000fc400018f0eff */
[----:B------:R-:W-:Y:S01]  /*1de0*/  LEA.HI.X.SX32 R103, R2, R19, 0x1, P5 ;  /* 0x0000001302677211 */ /* 0x000fe200028f0eff */
[----:B------:R-:W2:Y:S04]  /*1df0*/  @P2 LDG.E.U16 R10, desc[UR30][R116.64] ;  /* 0x0000001e740a2981 */ /* 0x000ea8000c1e1500 */
[----:B------:R-:W3:Y:S04]  /*1e00*/  @P2 LDG.E.U16 R16, desc[UR30][R108.64] ;  /* 0x0000001e6c102981 */ /* 0x000ee8000c1e1500 */
[----:B------:R-:W4:Y:S04]  /*1e10*/  @P2 LDG.E.U16 R9, desc[UR30][R114.64] ;  /* 0x0000001e72092981 */ /* 0x000f28000c1e1500 */
[----:B------:R-:W4:Y:S04]  /*1e20*/  @P2 LDG.E.U16 R11, desc[UR30][R106.64] ;  /* 0x0000001e6a0b2981 */ /* 0x000f28000c1e1500 */
[----:B------:R-:W4:Y:S04]  /*1e30*/  @P2 LDG.E.U16 R14, desc[UR30][R112.64] ;  /* 0x0000001e700e2981 */ /* 0x000f28000c1e1500 */
[----:B------:R-:W4:Y:S04]  /*1e40*/  @P2 LDG.E.U16 R18, desc[UR30][R104.64] ;  /* 0x0000001e68122981 */ /* 0x000f28000c1e1500 */
[----:B------:R-:W4:Y:S04]  /*1e50*/  @P2 LDG.E.U16 R7, desc[UR30][R110.64] ;  /* 0x0000001e6e072981 */ /* 0x000f28000c1e1500 */
[----:B------:R-:W4:Y:S01]  /*1e60*/  @P2 LDG.E.U16 R13, desc[UR30][R102.64] ;  /* 0x0000001e660d2981 */ /* 0x000f22000c1e1500 */
[----:B-1----:R-:W-:-:S04]  /*1e70*/  @!UP1 UIADD3 UR4, UPT, UPT, -UR6, 0x100000, URZ ;  /* 0x0010000006049890 */ /* 0x002fc8000fffe1ff */
[----:B------:R-:W-:Y:S02]  /*1e80*/  @!UP1 USHF.L.U32 UR5, UR4, 0xb, URZ ;  /* 0x0000000b04059899 */ /* 0x000fe400080006ff */
[----:B------:R-:W-:Y:S01]  /*1e90*/  @!UP1 USHF.L.U32 UR4, UR4, 0x1, URZ ;  /* 0x0000000104049899 */ /* 0x000fe200080006ff */
[----:B------:R-:W-:Y:S01]  /*1ea0*/  IMAD R75, R12, 0x20, R5 ;  /* 0x000000200c4b7824 */ /* 0x000fe200078e0205 */
[----:B------:R-:W-:-:S04]  /*1eb0*/  @!UP1 UIADD3 UR6, UPT, UPT, -UR6, 0x100000, URZ ;  /* 0x0010000006069890 */ /* 0x000fc8000fffe1ff */
[----:B------:R-:W-:Y:S02]  /*1ec0*/  @!UP1 USHF.L.U32 UR7, UR6, 0xb, URZ ;  /* 0x0000000b06079899 */ /* 0x000fe400080006ff */
[----:B------:R-:W-:Y:S01]  /*1ed0*/  @!UP1 USHF.L.U32 UR6, UR6, 0x1, URZ ;  /* 0x0000000106069899 */ /* 0x000fe200080006ff */
[----:B------:R-:W-:Y:S01]  /*1ee0*/  VOTEU.ALL UP3, P1 ;  /* 0x0000000000ff7886 */ /* 0x000fe20000860000 */
[----:B------:R-:W-:Y:S01]  /*1ef0*/  UISETP.EQ.U32.AND UP2, UPT, UR15, URZ, UP0 ;  /* 0x000000ff0f00728c */ /* 0x000fe20008742070 */
[C---:B------:R-:W-:Y:S01]  /*1f00*/  LOP3.LUT R74, R75.reuse, 0x20, RZ, 0x3c, !PT ;  /* 0x000000204b4a7812 */ /* 0x040fe200078e3cff */
[----:B------:R-:W-:Y:S01]  /*1f10*/  UIADD3 UR21, UPT, UPT, UR29, 0x80, URZ ;  /* 0x000000801d157890 */ /* 0x000fe2000fffe0ff */
[C---:B------:R-:W-:Y:S01]  /*1f20*/  LOP3.LUT R73, R75.reuse, 0x40, RZ, 0x3c, !PT ;  /* 0x000000404b497812 */ /* 0x040fe200078e3cff */
[----:B------:R-:W-:Y:S01]  /*1f30*/  UIADD3 UR12, UPT, UPT, UR24, 0x9000, URZ ;  /* 0x00009000180c7890 */ /* 0x000fe2000fffe0ff */
[----:B------:R-:W-:Y:S01]  /*1f40*/  LOP3.LUT R72, R75, 0x60, RZ, 0x3c, !PT ;  /* 0x000000604b487812 */ /* 0x000fe200078e3cff */
[----:B------:R-:W-:Y:S01]  /*1f50*/  UIADD3 UR20, UPT, UPT, UR13, UR21, URZ ;  /* 0x000000150d147290 */ /* 0x000fe2000fffe0ff */
[----:B------:R0:W1:Y:S01]  /*1f60*/  @!UP3 SYNCS.EXCH.64 URZ, [UR24+0xb008], UR4 ;  /* 0x00b0080418ffb5b2 */ /* 0x0000620008000100 */
[----:B------:R-:W-:-:S02]  /*1f70*/  VOTEU.ALL UP3, P1 ;  /* 0x0000000000ff7886 */ /* 0x000fc40000860000 */
[----:B------:R-:W-:Y:S02]  /*1f80*/  ULEA UR20, UR26, UR20, 0x12 ;  /* 0x000000141a147291 */ /* 0x000fe4000f8e90ff */
[----:B0-----:R-:W-:Y:S01]  /*1f90*/  @!UP2 UIADD3 UR5, UPT, UPT, UR24, 0x8000, URZ ;  /* 0x000080001805a890 */ /* 0x001fe2000fffe0ff */
[----:B------:R-:W-:-:S03]  /*1fa0*/  UMOV UR4, URZ ;  /* 0x000000ff00047c82 */ /* 0x000fc60008000000 */
[----:B------:R-:W-:-:S04]  /*1fb0*/  @!UP2 USHF.R.U32.HI UR5, URZ, 0x4, UR5 ;  /* 0x00000004ff05a899 */ /* 0x000fc80008011605 */
[----:B------:R-:W-:Y:S01]  /*1fc0*/  @!UP2 USGXT.U32 UR10, UR5, 0xe ;  /* 0x0000000e050aa89a */ /* 0x000fe20008000000 */
[----:B--2---:R0:W-:Y:S04]  /*1fd0*/  STS.U16 [R75+UR24+0x8000], R10 ;  /* 0x0080000a4b007988 */ /* 0x0041e80008000418 */
[----:B---3--:R0:W-:Y:S04]  /*1fe0*/  STS.U16 [R75+UR24+0x8400], R16 ;  /* 0x008400104b007988 */ /* 0x0081e80008000418 */
[----:B----4-:R0:W-:Y:S04]  /*1ff0*/  STS.U16 [R74+UR24+0x8100], R9 ;  /* 0x008100094a007988 */ /* 0x0101e80008000418 */
[----:B------:R0:W-:Y:S04]  /*2000*/  STS.U16 [R74+UR24+0x8500], R11 ;  /* 0x0085000b4a007988 */ /* 0x0001e80008000418 */
[----:B------:R0:W-:Y:S04]  /*2010*/  STS.U16 [R73+UR24+0x8200], R14 ;  /* 0x0082000e49007988 */ /* 0x0001e80008000418 */
[----:B------:R0:W-:Y:S04]  /*2020*/  STS.U16 [R73+UR24+0x8600], R18 ;  /* 0x0086001249007988 */ /* 0x0001e80008000418 */
[----:B------:R0:W-:Y:S04]  /*2030*/  STS.U16 [R72+UR24+0x8300], R7 ;  /* 0x0083000748007988 */ /* 0x0001e80008000418 */
[----:B------:R0:W-:Y:S01]  /*2040*/  STS.U16 [R72+UR24+0x8700], R13 ;  /* 0x0087000d48007988 */ /* 0x0001e20008000418 */
[----:B-1----:R1:W-:Y:S06]  /*2050*/  MEMBAR.ALL.CTA ;  /* 0x0000000000007992 */ /* 0x0023ec0000008000 */
[----:B-1----:R-:W-:Y:S04]  /*2060*/  FENCE.VIEW.ASYNC.S ;  /* 0x00000000000073c6 */ /* 0x002fe80000000000 */
[----:B------:R-:W1:Y:S02]  /*2070*/  FENCE.VIEW.ASYNC.S ;  /* 0x00000000000073c6 */ /* 0x000e640000000000 */
[----:B-1----:R0:W1:Y:S02]  /*2080*/  @!UP3 SYNCS.EXCH.64 URZ, [UR24+0x9000], UR6 ;  /* 0x0090000618ffb5b2 */ /* 0x0020640008000100 */
[----:B-1----:R-:W-:Y:S06]  /*2090*/  BAR.SYNC.DEFER_BLOCKING 0x0 ;  /* 0x0000000000007b1d */ /* 0x002fec0000010000 */
[----:B0-----:R-:W-:Y:S05]  /*20a0*/  BRA.U !UP2, `(.L_x_6) ;  /* 0x000000010af07547 */ /* 0x001fea000b800000 */
[----:B------:R-:W-:Y:S02]  /*20b0*/  UIADD3 UR6, UPT, UPT, UR24, 0x8000, URZ ;  /* 0x0000800018067890 */ /* 0x000fe4000fffe0ff */
[----:B------:R-:W-:Y:S02]  /*20c0*/  USHF.R.U32.HI UR11, URZ, 0x4, UR24 ;  /* 0x00000004ff0b7899 */ /* 0x000fe40008011618 */
[----:B------:R-:W-:Y:S02]  /*20d0*/  USHF.R.U32.HI UR10, URZ, 0x4, UR6 ;  /* 0x00000004ff0a7899 */ /* 0x000fe40008011606 */
[----:B------:R-:W-:Y:S02]  /*20e0*/  USGXT.U32 UR11, UR11, 0xe ;  /* 0x0000000e0b0b789a */ /* 0x000fe40008000000 */
[----:B------:R-:W-:Y:S02]  /*20f0*/  USGXT.U32 UR10, UR10, 0xe ;  /* 0x0000000e0a0a789a */ /* 0x000fe40008000000 */
[----:B------:R-:W-:Y:S01]  /*2100*/  UIADD3 UR42, UP3, UPT, UR11, 0x4000080, URZ ;  /* 0x040000800b2a7890 */ /* 0x000fe2000ff7e0ff */
[----:B------:R-:W-:Y:S01]  /*2110*/  UMOV UR5, URZ ;  /* 0x000000ff00057c82 */ /* 0x000fe20008000000 */
[----:B------:R-:W-:Y:S01]  /*2120*/  UIADD3 UR44, UP4, UPT, UR10, 0x2, URZ ;  /* 0x000000020a2c7890 */ /* 0x000fe2000ff9e0ff */
[----:B------:R-:W-:Y:S01]  /*2130*/  UMOV UR6, UR12 ;  /* 0x0000000c00067c82 */ /* 0x000fe20008000000 */
[----:B------:R-:W-:Y:S01]  /*2140*/  UMOV UR7, URZ ;  /* 0x000000ff00077c82 */ /* 0x000fe20008000000 */
[----:B------:R-:W-:-:S02]  /*2150*/  UIADD3 UR46, UP6, UPT, UR10, 0x4, URZ ;  /* 0x000000040a2e7890 */ /* 0x000fc4000ffde0ff */
[----:B------:R-:W-:Y:S02]  /*2160*/  UIADD3.X UR43, UPT, UPT, UR5, 0x40004040, URZ, UP3, !UPT ;  /* 0x40004040052b7890 */ /* 0x000fe40009ffe4ff */
[----:B------:R-:W-:Y:S01]  /*2170*/  UIADD3 UR48, UP5, UPT, UR10, 0x6, URZ ;  /* 0x000000060a307890 */ /* 0x000fe2000ffbe0ff */
[----:B------:R-:W-:Y:S01]  /*2180*/  UMOV UR14, UR6 ;  /* 0x00000006000e7c82 */ /* 0x000fe20008000000 */
[----:B------:R-:W-:Y:S02]  /*2190*/  ULOP3.LUT UR6, UR11, 0x4000000, URZ, 0xfc, !UPT ;  /* 0x040000000b067892 */ /* 0x000fe4000f8efcff */
[----:B------:R-:W-:Y:S02]  /*21a0*/  UIADD3 UR50, UP3, UPT, UR10, 0x80, URZ ;  /* 0x000000800a327890 */ /* 0x000fe4000ff7e0ff */
[----:B------:R-:W-:Y:S02]  /*21b0*/  UIADD3.X UR45, UPT, UPT, UR4, 0x40004040, URZ, UP4, !UPT ;  /* 0x40004040042d7890 */ /* 0x000fe4000a7fe4ff */
[----:B------:R-:W-:-:S02]  /*21c0*/  UIADD3 UR52, UP4, UPT, UR10, 0x82, URZ ;  /* 0x000000820a347890 */ /* 0x000fc4000ff9e0ff */
[----:B------:R-:W-:Y:S02]  /*21d0*/  UIADD3.X UR47, UPT, UPT, UR4, 0x40004040, URZ, UP6, !UPT ;  /* 0x40004040042f7890 */ /* 0x000fe4000b7fe4ff */
[----:B------:R-:W-:Y:S02]  /*21e0*/  UIADD3 UR54, UP6, UPT, UR10, 0x84, URZ ;  /* 0x000000840a367890 */ /* 0x000fe4000ffde0ff */
[----:B------:R-:W-:Y:S02]  /*21f0*/  UIADD3.X UR49, UPT, UPT, UR4, 0x40004040, URZ, UP5, !UPT ;  /* 0x4000404004317890 */ /* 0x000fe4000affe4ff */
[----:B------:R-:W-:Y:S02]  /*2200*/  UIADD3.64 UR58, UPT, UPT, UR42, 0x80, URZ ;  /* 0x000000802a3a7897 */ /* 0x000fe4000fffe0ff */
[----:B------:R-:W-:Y:S02]  /*2210*/  UIADD3 UR56, UP5, UPT, UR10, 0x86, URZ ;  /* 0x000000860a387890 */ /* 0x000fe4000ffbe0ff */
[----:B------:R-:W-:-:S02]  /*2220*/  UIADD3.64 UR60, UPT, UPT, UR42, 0x100, URZ ;  /* 0x000001002a3c7897 */ /* 0x000fc4000fffe0ff */
[----:B------:R-:W-:Y:S02]  /*2230*/  UIADD3.X UR51, UPT, UPT, UR4, 0x40004040, URZ, UP3, !UPT ;  /* 0x4000404004337890 */ /* 0x000fe40009ffe4ff */
[----:B------:R-:W-:Y:S02]  /*2240*/  UIADD3.64 UR62, UPT, UPT, UR42, 0x180, URZ ;  /* 0x000001802a3e7897 */ /* 0x000fe4000fffe0ff */
[----:B------:R-:W-:Y:S02]  /*2250*/  UIADD3.X UR53, UPT, UPT, UR4, 0x40004040, URZ, UP4, !UPT ;  /* 0x4000404004357890 */ /* 0x000fe4000a7fe4ff */
[----:B------:R-:W-:Y:S02]  /*2260*/  UIADD3.64 UR64, UPT, UPT, UR42, 0x200, URZ ;  /* 0x000002002a407897 */ /* 0x000fe4000fffe0ff */
[----:B------:R-:W-:Y:S02]  /*2270*/  UIADD3.X UR55, UPT, UPT, UR4, 0x40004040, URZ, UP6, !UPT ;  /* 0x4000404004377890 */ /* 0x000fe4000b7fe4ff */
[----:B------:R-:W-:Y:S01]  /*2280*/  UIADD3.64 UR66, UPT, UPT, UR42, 0x280, URZ ;  /* 0x000002802a427897 */ /* 0x000fe2000fffe0ff */
[----:B------:R-:W-:Y:S01]  /*2290*/  UMOV UR8, 0x0 ;  /* 0x0000000000087882 */ /* 0x000fe20000000000 */
[----:B------:R-:W-:Y:S01]  /*22a0*/  UMOV UR9, 0x8048490 ;  /* 0x0804849000097882 */ /* 0x000fe20000000000 */
[----:B------:R-:W-:Y:S01]  /*22b0*/  UIADD3.X UR57, UPT, UPT, UR4, 0x40004040, URZ, UP5, !UPT ;  /* 0x4000404004397890 */ /* 0x000fe2000affe4ff */
[----:B------:R-:W-:Y:S01]  /*22c0*/  UMOV UR11, 0x40004040 ;  /* 0x40004040000b7882 */ /* 0x000fe20000000000 */
[----:B------:R-:W-:Y:S01]  /*22d0*/  UMOV UR7, 0x40004040 ;  /* 0x4000404000077882 */ /* 0x000fe20000000000 */
[----:B------:R-:W-:Y:S01]  /*22e0*/  UIADD3.64 UR68, UPT, UPT, UR42, 0x300, URZ ;  /* 0x000003002a447897 */ /* 0x000fe2000fffe0ff */
[----:B------:R0:W-:Y:S01]  /*22f0*/  UTCHMMA gdesc[UR6], gdesc[UR10], tmem[UR21], tmem[UR8], idesc[UR9], !UPT ;  /* 0x00ff080a060075ea */ /* 0x0001e2000f800015 */
[----:B------:R-:W-:Y:S01]  /*2300*/  UMOV UR16, 0x0 ;  /* 0x0000000000107882 */ /* 0x000fe20000000000 */
[----:B------:R-:W-:Y:S01]  /*2310*/  UMOV UR17, 0x8048490 ;  /* 0x0804849000117882 */ /* 0x000fe20000000000 */
[----:B------:R-:W-:Y:S01]  /*2320*/  UMOV UR40, 0x0 ;  /* 0x0000000000287882 */ /* 0x000fe20000000000 */
[----:B------:R-:W-:Y:S01]  /*2330*/  UMOV UR41, 0x8048490 ;  /* 0x0804849000297882 */ /* 0x000fe20000000000 */
[----:B------:R-:W-:Y:S01]  /*2340*/  UMOV UR38, 0x0 ;  /* 0x0000000000267882 */ /* 0x000fe20000000000 */
[----:B------:R-:W-:Y:S01]  /*2350*/  UMOV UR39, 0x8048490 ;  /* 0x0804849000277882 */ /* 0x000fe20000000000 */
[----:B------:R0:W-:Y:S01]  /*2360*/  UTCHMMA gdesc[UR42], gdesc[UR44], tmem[UR21], tmem[UR16], idesc[UR17], UPT ;  /* 0x00ff102c2a0075ea */ /* 0x0001e2000b800015 */
        /* <DEDUP_REMOVED lines=12> */
[----:B------:R0:W-:Y:S01]  /*2430*/  UTCHMMA gdesc[UR66], gdesc[UR54], tmem[UR21], tmem[UR32], idesc[UR33], UPT ;  /* 0x00ff2036420075ea */ /* 0x0001e2000b800015 */
[----:B------:R0:W-:Y:S01]  /*2440*/  UTCHMMA gdesc[UR68], gdesc[UR56], tmem[UR21], tmem[UR18], idesc[UR19], UPT ;  /* 0x00ff1238440075ea */ /* 0x0001e2000b800015 */
[----:B------:R0:W-:Y:S01]  /*2450*/  UTCBAR [UR14], URZ ;  /* 0x000000ff0e0073e9 */ /* 0x0001e200080000ff */
[----:B------:R-:W-:Y:S01]  /*2460*/  NOP ;  /* 0x0000000000007918 */ /* 0x000fe20000000000 */
.L_x_6:
[----:B------:R-:W-:Y:S05]  /*2470*/  BRA.U !UP0, `(.L_x_7) ;  /* 0x0000000108087547 */ /* 0x000fea000b800000 */
[----:B------:R-:W1:Y:S02]  /*2480*/  SYNCS.PHASECHK.TRANS64.TRYWAIT P3, [UR24+0x9000], RZ ;  /* 0x009000ffff0075a7 */ /* 0x000e640008061118 */
[----:B-1----:R-:W-:Y:S05]  /*2490*/  @!P3 BRA `(.L_x_8) ;  /* 0x0000004800d0b947 */ /* 0x002fea0003800000 */
.L_x_7:
[----:B------:R-:W-:Y:S01]  /*24a0*/  BAR.SYNC.DEFER_BLOCKING 0x0 ;  /* 0x0000000000007b1d */ /* 0x000fe20000010000 */
[----:B------:R-:W-:Y:S02]  /*24b0*/  SHF.R.U32.HI R17, RZ, 0x1, R0 ;  /* 0x00000001ff117819 */ /* 0x000fe40000011600 */
[----:B------:R-:W-:Y:S02]  /*24c0*/  PRMT R21, RZ, 0x7610, R21 ;  /* 0x00007610ff157816 */ /* 0x000fe40000000015 */
[----:B------:R-:W-:Y:S01]  /*24d0*/  PRMT R23, RZ, 0x7610, R23 ;  /* 0x00007610ff177816 */ /* 0x000fe20000000017 */
[----:B0-----:R-:W0:Y:S02]  /*24e0*/  LDCU UR8, c[0x0][0x3a8] ;  /* 0x00007500ff0877ac */ /* 0x001e240008000800 */
[----:B------:R-:W1:Y:S01]  /*24f0*/  LDC.64 R84, c[0x0][0x390] ;  /* 0x0000e400ff547b82 */ /* 0x000e620000000a00 */
[----:B------:R-:W-:Y:S01]  /*2500*/  LDTM.16dp32bit_t0_t15.x8 R4, tmem[UR20] ;  /* 0x00000014000479ee */ /* 0x000fe20008980000 */
[----:B------:R-:W0:Y:S01]  /*2510*/  LDTM.16dp32bit_t16_t31.x8 R4, tmem[UR20+0x8] ;  /* 0x00000814000479ee */ /* 0x000e2200089a0000 */
[----:B------:R-:W-:Y:S01]  /*2520*/  PRMT R25, RZ, 0x7610, R25 ;  /* 0x00007610ff197816 */ /* 0x000fe20000000019 */
[----:B------:R-:W2:Y:S01]  /*2530*/  LDCU.64 UR70, c[0x0][0x3d0] ;  /* 0x00007a00ff4677ac */ /* 0x000ea20008000a00 */
[----:B------:R-:W-:-:S02]  /*2540*/  PRMT R27, RZ, 0x7610, R27 ;  /* 0x00007610ff1b7816 */ /* 0x000fc4000000001b */
[----:B------:R-:W-:Y:S01]  /*2550*/  PRMT R29, RZ, 0x7610, R29 ;  /* 0x00007610ff1d7816 */ /* 0x000fe2000000001d */
[----:B------:R-:W3:Y:S01]  /*2560*/  LDC R19, c[0x0][0x3d8] ;  /* 0x0000f600ff137b82 */ /* 0x000ee20000000800 */
[----:B------:R-:W-:Y:S01]  /*2570*/  PRMT R31, RZ, 0x7610, R31 ;  /* 0x00007610ff1f7816 */ /* 0x000fe2000000001f */
[----:B------:R-:W4:Y:S01]  /*2580*/  @!P1 SYNCS.CCTL.IV [UR24+0x9000] ;  /* 0x00900000ff0099b1 */ /* 0x000f220008000018 */
[----:B------:R-:W-:Y:S01]  /*2590*/  NOP ;  /* 0x0000000000007918 */ /* 0x000fe20000000000 */
[----:B--2---:R-:W-:Y:S01]  /*25a0*/  UIMAD UR6, UR25, UR70, URZ ;  /* 0x00000046190672a4 */ /* 0x004fe2000f8e02ff */
[----:B0-----:R-:W-:Y:S01]  /*25b0*/  FMUL R2, R4, UR8 ;  /* 0x0000000804027c20 */ /* 0x001fe20008400000 */
[----:B------:R-:W-:Y:S01]  /*25c0*/  FMUL R13, R5, UR8 ;  /* 0x00000008050d7c20 */ /* 0x000fe20008400000 */
[----:B------:R-:W-:Y:S01]  /*25d0*/  FMUL R14, R6, UR8 ;  /* 0x00000008060e7c20 */ /* 0x000fe20008400000 */
[----:B------:R-:W-:Y:S01]  /*25e0*/  FMUL R15, R7, UR8 ;  /* 0x00000008070f7c20 */ /* 0x000fe20008400000 */
[----:B------:R-:W-:Y:S01]  /*25f0*/  FMUL R16, R8, UR8 ;  /* 0x0000000808107c20 */ /* 0x000fe20008400000 */
[----:B------:R-:W-:-:S02]  /*2600*/  USHF.L.U32 UR5, UR6, 0x1, URZ ;  /* 0x0000000106057899 */ /* 0x000fc400080006ff */
[----:B------:R-:W-:Y:S01]  /*2610*/  FMNMX3 R14, R2, R13, R14, !PT ;  /* 0x0000000d020e7276 */ /* 0x000fe2000780000e */
[----:B------:R-:W-:Y:S01]  /*2620*/  FMUL R2, R9, UR8 ;  /* 0x0000000809027c20 */ /* 0x000fe20008400000 */
[----:B------:R-:W-:Y:S01]  /*2630*/  FMUL R13, R10, UR8 ;  /* 0x000000080a0d7c20 */ /* 0x000fe20008400000 */
[----:B------:R-:W-:Y:S01]  /*2640*/  UIMAD.WIDE UR6, UR6, 0x2, URZ ;  /* 0x00000002060678a5 */ /* 0x000fe2000f8e02ff */
[----:B------:R-:W-:Y:S01]  /*2650*/  FMNMX3 R15, R14, R15, R16, !PT ;  /* 0x0000000f0e0f7276 */ /* 0x000fe20007800010 */
[----:B------:R-:W-:-:S03]  /*2660*/  FMUL R14, R11, UR8 ;  /* 0x000000080b0e7c20 */ /* 0x000fc60008400000 */
[----:B------:R-:W-:Y:S02]  /*2670*/  FMNMX3 R13, R15, R2, R13, !PT ;  /* 0x000000020f0d7276 */ /* 0x000fe4000780000d */
[--C-:B------:R-:W-:Y:S02]  /*2680*/  SHF.R.U32.HI R2, RZ, 0x2, R0.reuse ;  /* 0x00000002ff027819 */ /* 0x100fe40000011600 */
[----:B------:R-:W-:Y:S02]  /*2690*/  FMNMX R77, R14, R13, !PT ;  /* 0x0000000d0e4d7209 */ /* 0x000fe40007800000 */
[----:B------:R-:W-:Y:S02]  /*26a0*/  LOP3.LUT R13, R2, 0x38, RZ, 0xc0, !PT ;  /* 0x00000038020d7812 */ /* 0x000fe400078ec0ff */
[----:B------:R-:W-:Y:S01]  /*26b0*/  LOP3.LUT R2, R0, 0xf, RZ, 0xc0, !PT ;  /* 0x0000000f00027812 */ /* 0x000fe200078ec0ff */
[----:B------:R-:W0:Y:S01]  /*26c0*/  SHFL.BFLY PT, R16, R77, 0x10, 0x1f ;  /* 0x0e001f004d107f89 */ /* 0x000e2200000e0000 */
[----:B------:R-:W-:-:S02]  /*26d0*/  LOP3.LUT R13, R13, 0x1f, R0, 0xf8, !PT ;  /* 0x0000001f0d0d7812 */ /* 0x000fc400078ef800 */
[----:B------:R-:W-:-:S03]  /*26e0*/  SHF.R.U32.HI R14, RZ, 0x4, R0 ;  /* 0x00000004ff0e7819 */ /* 0x000fc60000011600 */
[----:B------:R-:W-:Y:S02]  /*26f0*/  IMAD.SHL.U32 R71, R13, 0x10, RZ ;  /* 0x000000100d477824 */ /* 0x000fe400078e00ff */
[----:B------:R-:W-:-:S03]  /*2700*/  IMAD R13, R2, UR71, RZ ;  /* 0x00000047020d7c24 */ /* 0x000fc6000f8e02ff */
[----:B------:R-:W-:Y:S02]  /*2710*/  LOP3.LUT R2, R71, 0x1b0, RZ, 0xc0, !PT ;  /* 0x000001b047027812 */ /* 0x000fe400078ec0ff */
[C---:B------:R-:W-:Y:S02]  /*2720*/  SHF.L.U32 R15, R13.reuse, 0x1, RZ ;  /* 0x000000010d0f7819 */ /* 0x040fe400000006ff */
[----:B------:R-:W-:Y:S02]  /*2730*/  LOP3.LUT R17, R2, 0x40, R17, 0xf8, !PT ;  /* 0x0000004002117812 */ /* 0x000fe400078ef811 */
[----:B------:R-:W-:Y:S01]  /*2740*/  SGXT.U32 R2, R14, 0x4 ;  /* 0x000000040e02781a */ /* 0x000fe20000000000 */
[----:B------:R-:W-:Y:S01]  /*2750*/  IMAD.HI R14, R13, 0x2, RZ ;  /* 0x000000020d0e7827 */ /* 0x000fe200078e02ff */
[----:B-1----:R-:W-:Y:S02]  /*2760*/  IADD3 R84, P3, P4, R15, UR5, R84 ;  /* 0x000000050f547c10 */ /* 0x002fe4000fc7e054 */
[----:B------:R-:W-:Y:S01]  /*2770*/  LEA.HI R13, R0, 0x30, RZ, 0x1c ;  /* 0x00000030000d7811 */ /* 0x000fe200078fe0ff */
[----:B---3--:R-:W-:Y:S01]  /*2780*/  IMAD R15, R2, R19, RZ ;  /* 0x00000013020f7224 */ /* 0x008fe200078e02ff */
[----:B------:R-:W-:-:S02]  /*2790*/  IADD3.X R18, PT, PT, R14, UR7, R85, P3, P4 ;  /* 0x000000070e127c10 */ /* 0x000fc40009fe8455 */
[----:B------:R-:W-:Y:S01]  /*27a0*/  LEA.HI R2, R0, 0x70, RZ, 0x1c ;  /* 0x0000007000027811 */ /* 0x000fe200078fe0ff */
[----:B------:R-:W-:Y:S01]  /*27b0*/  IMAD R14, R19, 0x10, R15 ;  /* 0x00000010130e7824 */ /* 0x000fe200078e020f */
[----:B0-----:R-:W-:Y:S01]  /*27c0*/  FMNMX3 R77, R77, -INF , R16, !PT ;  /* 0xff8000004d4d7876 */ /* 0x001fe20007800010 */
[-C--:B------:R-:W-:Y:S01]  /*27d0*/  IMAD R13, R13, R19.reuse, RZ ;  /* 0x000000130d0d7224 */ /* 0x080fe200078e02ff */
[-C--:B------:R-:W-:Y:S01]  /*27e0*/  LEA R98, P4, R15, R84.reuse, 0x1 ;  /* 0x000000540f627211 */ /* 0x080fe200078808ff */
[----:B------:R-:W-:Y:S01]  /*27f0*/  IMAD R16, R2, R19, RZ ;  /* 0x0000001302107224 */ /* 0x000fe200078e02ff */
[C---:B------:R-:W-:Y:S01]  /*2800*/  LEA R96, P5, R14.reuse, R84, 0x1 ;  /* 0x000000540e607211 */ /* 0x040fe200078a08ff */
[----:B------:R-:W-:Y:S01]  /*2810*/  IMAD R2, R19, 0x10, R14 ;  /* 0x0000001013027824 */ /* 0x000fe200078e020e */
[-C--:B------:R-:W-:Y:S02]  /*2820*/  LEA.HI.X.SX32 R99, R15, R18.reuse, 0x1, P4 ;  /* 0x000000120f637211 */ /* 0x080fe400020f0eff */
[----:B------:R-:W-:Y:S01]  /*2830*/  LEA.HI.X.SX32 R97, R14, R18, 0x1, P5 ;  /* 0x000000120e617211 */ /* 0x000fe200028f0eff */
[----:B------:R-:W-:Y:S01]  /*2840*/  FADD R14, -R77, -INF ;  /* 0xff8000004d0e7421 */ /* 0x000fe20000000100 */
[----:B------:R-:W-:-:S02]  /*2850*/  LEA R92, P6, R13, R84, 0x1 ;  /* 0x000000540d5c7211 */ /* 0x000fc400078c08ff */
[----:B------:R-:W-:Y:S01]  /*2860*/  LEA R15, R19, R2, 0x5 ;  /* 0x00000002130f7211 */ /* 0x000fe200078e28ff */
[----:B------:R-:W-:Y:S01]  /*2870*/  FMUL R14, R14, 1.4426950216293334961 ;  /* 0x3fb8aa3b0e0e7820 */ /* 0x000fe20000400000 */
[----:B------:R-:W-:Y:S02]  /*2880*/  LEA.HI.X.SX32 R93, R13, R18, 0x1, P6 ;  /* 0x000000120d5d7211 */ /* 0x000fe400030f0eff */
[-C--:B------:R-:W-:Y:S01]  /*2890*/  LEA R94, P4, R2, R84.reuse, 0x1 ;  /* 0x00000054025e7211 */ /* 0x080fe200078808ff */
[C---:B------:R-:W-:Y:S01]  /*28a0*/  IMAD R13, R19.reuse, 0x10, R15 ;  /* 0x00000010130d7824 */ /* 0x040fe200078e020f */
[----:B------:R-:W4:Y:S01]  /*28b0*/  MUFU.EX2 R79, R14 ;  /* 0x0000000e004f7308 */ /* 0x000f220000000800 */
[----:B------:R-:W-:Y:S02]  /*28c0*/  LEA R82, P3, R16, R84, 0x1 ;  /* 0x0000005410527211 */ /* 0x000fe400078608ff */
[-C--:B------:R-:W-:Y:S01]  /*28d0*/  LEA.HI.X.SX32 R95, R2, R18.reuse, 0x1, P4 ;  /* 0x00000012025f7211 */ /* 0x080fe200020f0eff */
[----:B------:R-:W-:Y:S01]  /*28e0*/  IMAD R2, R19, 0x10, R13 ;  /* 0x0000001013027824 */ /* 0x000fe200078e020d */
[----:B------:R-:W-:-:S02]  /*28f0*/  LEA.HI.X.SX32 R83, R16, R18, 0x1, P3 ;  /* 0x0000001210537211 */ /* 0x000fc400018f0eff */
[-C--:B------:R-:W-:Y:S02]  /*2900*/  LEA R88, P3, R15, R84.reuse, 0x1 ;  /* 0x000000540f587211 */ /* 0x080fe400078608ff */
[-C--:B------:R-:W-:Y:S02]  /*2910*/  LEA R86, P4, R13, R84.reuse, 0x1 ;  /* 0x000000540d567211 */ /* 0x080fe400078808ff */
[C---:B------:R-:W-:Y:S02]  /*2920*/  LEA R84, P5, R2.reuse, R84, 0x1 ;  /* 0x0000005402547211 */ /* 0x040fe400078a08ff */
[-C--:B------:R-:W-:Y:S02]  /*2930*/  LEA.HI.X.SX32 R89, R15, R18.reuse, 0x1, P3 ;  /* 0x000000120f597211 */ /* 0x080fe400018f0eff */
[----:B------:R-:W-:Y:S02]  /*2940*/  LEA.HI.X.SX32 R85, R2, R18, 0x1, P5 ;  /* 0x0000001202557211 */ /* 0x000fe400028f0eff */
[----:B------:R-:W-:-:S02]  /*2950*/  IADD3 R2, PT, PT, R17, UR24, RZ ;  /* 0x0000001811027c10 */ /* 0x000fc4000fffe0ff */
[----:B------:R-:W-:Y:S02]  /*2960*/  PRMT R15, RZ, 0x7610, R15 ;  /* 0x00007610ff0f7816 */ /* 0x000fe4000000000f */
[----:B------:R-:W-:Y:S01]  /*2970*/  PRMT R19, RZ, 0x7610, R19 ;  /* 0x00007610ff137816 */ /* 0x000fe20000000013 */
[----:B----4-:R0:W-:Y:S01]  /*2980*/  STSM.16.M88 [R2+0x8000], R79 ;  /* 0x0080004f02007844 */ /* 0x0101e20000000000 */
[----:B------:R-:W-:Y:S01]  /*2990*/  LEA.HI.X.SX32 R87, R13, R18, 0x1, P4 ;  /* 0x000000120d577211 */ /* 0x000fe200020f0eff */
[----:B------:R-:W-:Y:S06]  /*29a0*/  BAR.SYNC.DEFER_BLOCKING 0x0 ;  /* 0x0000000000007b1d */ /* 0x000fec0000010000 */
[----:B------:R-:W2:Y:S04]  /*29b0*/  @P2 LDG.E.U16 R15, desc[UR30][R98.64] ;  /* 0x0000001e620f2981 */ /* 0x000ea8000c1e1500 */
[----:B------:R-:W3:Y:S04]  /*29c0*/  @P2 LDG.E.U16 R19, desc[UR30][R96.64] ;  /* 0x0000001e60132981 */ /* 0x000ee8000c1e1500 */
[----:B------:R-:W4:Y:S04]  /*29d0*/  @P2 LDG.E.U16 R21, desc[UR30][R94.64] ;  /* 0x0000001e5e152981 */ /* 0x000f28000c1e1500 */
[----:B------:R-:W5:Y:S04]  /*29e0*/  @P2 LDG.E.U16 R23, desc[UR30][R92.64] ;  /* 0x0000001e5c172981 */ /* 0x000f68000c1e1500 */
[----:B------:R-:W5:Y:S04]  /*29f0*/  @P2 LDG.E.U16 R25, desc[UR30][R88.64] ;  /* 0x0000001e58192981 */ /* 0x000f68000c1e1500 */
[----:B------:R-:W5:Y:S04]  /*2a00*/  @P2 LDG.E.U16 R27, desc[UR30][R86.64] ;  /* 0x0000001e561b2981 */ /* 0x000f68000c1e1500 */
[----:B------:R-:W5:Y:S04]  /*2a10*/  @P2 LDG.E.U16 R29, desc[UR30][R84.64] ;  /* 0x0000001e541d2981 */ /* 0x000f68000c1e1500 */
[----:B------:R-:W5:Y:S01]  /*2a20*/  @P2 LDG.E.U16 R31, desc[UR30][R82.64] ;  /* 0x0000001e521f2981 */ /* 0x000f62000c1e1500 */
[--C-:B------:R-:W-:Y:S01]  /*2a30*/  FFMA R4, R4, UR8, -R77.reuse ;  /* 0x0000000804047c23 */ /* 0x100fe2000800084d */
[--C-:B------:R-:W-:Y:S01]  /*2a40*/  FFMA R5, R5, UR8, -R77.reuse ;  /* 0x0000000805057c23 */ /* 0x100fe2000800084d */
[--C-:B------:R-:W-:Y:S01]  /*2a50*/  FFMA R6, R6, UR8, -R77.reuse ;  /* 0x0000000806067c23 */ /* 0x100fe2000800084d */
[--C-:B------:R-:W-:Y:S01]  /*2a60*/  FFMA R7, R7, UR8, -R77.reuse ;  /* 0x0000000807077c23 */ /* 0x100fe2000800084d */
[----:B------:R-:W-:Y:S01]  /*2a70*/  FMUL R4, R4, 1.4426950216293334961 ;  /* 0x3fb8aa3b04047820 */ /* 0x000fe20000400000 */
[----:B------:R-:W-:Y:S01]  /*2a80*/  FMUL R5, R5, 1.4426950216293334961 ;  /* 0x3fb8aa3b05057820 */ /* 0x000fe20000400000 */
[----:B------:R-:W-:Y:S01]  /*2a90*/  FMUL R6, R6, 1.4426950216293334961 ;  /* 0x3fb8aa3b06067820 */ /* 0x000fe20000400000 */
[----:B------:R-:W-:Y:S01]  /*2aa0*/  FMUL R7, R7, 1.4426950216293334961 ;  /* 0x3fb8aa3b07077820 */ /* 0x000fe20000400000 */
[--C-:B------:R-:W-:Y:S01]  /*2ab0*/  FFMA R8, R8, UR8, -R77.reuse ;  /* 0x0000000808087c23 */ /* 0x100fe2000800084d */
[--C-:B------:R-:W-:Y:S01]  /*2ac0*/  FFMA R9, R9, UR8, -R77.reuse ;  /* 0x0000000809097c23 */ /* 0x100fe2000800084d */
[----:B------:R-:W-:Y:S01]  /*2ad0*/  MUFU.EX2 R4, R4 ;  /* 0x0000000400047308 */ /* 0x000fe20000000800 */
[----:B------:R-:W-:Y:S01]  /*2ae0*/  ISETP.NE.U32.AND P3, PT, R12, RZ, PT ;  /* 0x000000ff0c00720c */ /* 0x000fe20003f65070 */
[----:B------:R-:W-:Y:S01]  /*2af0*/  FMUL R8, R8, 1.4426950216293334961 ;  /* 0x3fb8aa3b08087820 */ /* 0x000fe20000400000 */
[----:B------:R-:W-:Y:S01]  /*2b00*/  FMUL R9, R9, 1.4426950216293334961 ;  /* 0x3fb8aa3b09097820 */ /* 0x000fe20000400000 */
[--C-:B------:R-:W-:Y:S01]  /*2b10*/  FFMA R10, R10, UR8, -R77.reuse ;  /* 0x000000080a0a7c23 */ /* 0x100fe2000800084d */
[----:B------:R-:W-:Y:S01]  /*2b20*/  SEL R13, RZ, 0x90, !P3 ;  /* 0x00000090ff0d7807 */ /* 0x000fe20005800000 */
[----:B------:R-:W-:Y:S01]  /*2b30*/  FFMA R11, R11, UR8, -R77 ;  /* 0x000000080b0b7c23 */ /* 0x000fe2000800084d */
[----:B------:R-:W-:Y:S01]  /*2b40*/  LOP3.LUT R71, R71, 0x1f0, RZ, 0xc0, !PT ;  /* 0x000001f047477812 */ /* 0x000fe200078ec0ff */
[----:B------:R-:W1:Y:S01]  /*2b50*/  MUFU.EX2 R5, R5 ;  /* 0x0000000500057308 */ /* 0x000e620000000800 */
[----:B------:R-:W-:Y:S01]  /*2b60*/  FMUL R10, R10, 1.4426950216293334961 ;  /* 0x3fb8aa3b0a0a7820 */ /* 0x000fe20000400000 */
[----:B------:R-:W-:Y:S01]  /*2b70*/  LOP3.LUT R76, R13, 0x17e, R76, 0x78, !PT ;  /* 0x0000017e0d4c7812 */ /* 0x000fe200078e784c */
[----:B------:R-:W-:Y:S01]  /*2b80*/  FMUL R11, R11, 1.4426950216293334961 ;  /* 0x3fb8aa3b0b0b7820 */ /* 0x000fe20000400000 */
[----:B------:R0:W0:Y:S01]  /*2b90*/  LDSM.16.M88 R80, [R71+UR24+0x8000] ;  /* 0x008000184750783b */ /* 0x0000220008000000 */
[----:B------:R-:W-:-:S02]  /*2ba0*/  UIADD3 UR69, UPT, UPT, UR29, 0x90, URZ ;  /* 0x000000901d457890 */ /* 0x000fc4000fffe0ff */
[----:B------:R-:W-:Y:S01]  /*2bb0*/  UIADD3 UR27, UPT, UPT, UR27, -0x10, URZ ;  /* 0xfffffff01b1b7890 */ /* 0x000fe2000fffe0ff */
[----:B------:R-:W1:Y:S01]  /*2bc0*/  MUFU.EX2 R6, R6 ;  /* 0x0000000600067308 */ /* 0x000e620000000800 */
[----:B------:R-:W-:Y:S01]  /*2bd0*/  BAR.SYNC.DEFER_BLOCKING 0x0 ;  /* 0x0000000000007b1d */ /* 0x000fe20000010000 */
[----:B------:R-:W-:-:S04]  /*2be0*/  UIADD3 UR13, UPT, UPT, UR13, UR69, URZ ;  /* 0x000000450d0d7290 */ /* 0x000fc8000fffe0ff */
[----:B------:R-:W-:Y:S02]  /*2bf0*/  ULEA UR26, UR26, UR13, 0x12 ;  /* 0x0000000d1a1a7291 */ /* 0x000fe4000f8e90ff */
[----:B------:R-:W1:Y:S02]  /*2c00*/  MUFU.EX2 R7, R7 ;  /* 0x0000000700077308 */ /* 0x000e640000000800 */
[----:B-1----:R-:W-:Y:S01]  /*2c10*/  FADD R13, R4, R5 ;  /* 0x00000005040d7221 */ /* 0x002fe20000000000 */
[----:B------:R-:W-:-:S05]  /*2c20*/  F2FP.BF16.F32.PACK_AB R4, R5, R4 ;  /* 0x000000040504723e */ /* 0x000fca00000010ff */
[----:B------:R-:W1:Y:S01]  /*2c30*/  MUFU.EX2 R8, R8 ;  /* 0x0000000800087308 */ /* 0x000e620000000800 */
[----:B------:R-:W-:-:S07]  /*2c40*/  FADD R12, R6, R13 ;  /* 0x0000000d060c7221 */ /* 0x000fce0000000000 */
[----:B------:R-:W0:Y:S01]  /*2c50*/  MUFU.EX2 R9, R9 ;  /* 0x0000000900097308 */ /* 0x000e220000000800 */
[C---:B------:R-:W-:Y:S01]  /*2c60*/  FADD R13, R7.reuse, R12 ;  /* 0x0000000c070d7221 */ /* 0x040fe20000000000 */
[----:B------:R-:W-:-:S06]  /*2c70*/  F2FP.BF16.F32.PACK_AB R5, R7, R6 ;  /* 0x000000060705723e */ /* 0x000fcc00000010ff */
[----:B------:R-:W0:Y:S01]  /*2c80*/  MUFU.EX2 R10, R10 ;  /* 0x0000000a000a7308 */ /* 0x000e220000000800 */
[----:B-1----:R-:W-:-:S07]  /*2c90*/  FADD R12, R8, R13 ;  /* 0x0000000d080c7221 */ /* 0x002fce0000000000 */
[----:B------:R-:W1:Y:S01]  /*2ca0*/  MUFU.EX2 R11, R11 ;  /* 0x0000000b000b7308 */ /* 0x000e620000000800 */
[C---:B0-----:R-:W-:Y:S01]  /*2cb0*/  FADD R13, R9.reuse, R12 ;  /* 0x0000000c090d7221 */ /* 0x041fe20000000000 */
[----:B------:R-:W-:-:S03]  /*2cc0*/  F2FP.BF16.F32.PACK_AB R6, R9, R8 ;  /* 0x000000080906723e */ /* 0x000fc600000010ff */
[----:B------:R-:W-:-:S04]  /*2cd0*/  FADD R12, R10, R13 ;  /* 0x0000000d0a0c7221 */ /* 0x000fc80000000000 */
[C---:B-1----:R-:W-:Y:S01]  /*2ce0*/  FADD R81, R11.reuse, R12 ;  /* 0x0000000c0b517221 */ /* 0x042fe20000000000 */
[----:B------:R-:W-:-:S04]  /*2cf0*/  F2FP.BF16.F32.PACK_AB R7, R11, R10 ;  /* 0x0000000a0b07723e */ /* 0x000fc800000010ff */
[----:B------:R0:W1:Y:S04]  /*2d00*/  SHFL.BFLY PT, R78, R81, 0x10, 0x1f ;  /* 0x0e001f00514e7f89 */ /* 0x00006800000e0000 */
[----:B--2---:R0:W-:Y:S04]  /*2d10*/  STS.U16 [R76+UR24+0x8000], R15 ;  /* 0x0080000f4c007988 */ /* 0x0041e80008000418 */
[----:B---3--:R0:W-:Y:S04]  /*2d20*/  STS.U16 [R76+UR24+0x8200], R19 ;  /* 0x008200134c007988 */ /* 0x0081e80008000418 */
[----:B----4-:R0:W-:Y:S04]  /*2d30*/  STS.U16 [R76+UR24+0x8400], R21 ;  /* 0x008400154c007988 */ /* 0x0101e80008000418 */
[----:B-----5:R0:W-:Y:S04]  /*2d40*/  STS.U16 [R76+UR24+0x8600], R23 ;  /* 0x008600174c007988 */ /* 0x0201e80008000418 */
[----:B------:R0:W-:Y:S04]  /*2d50*/  STS.U16 [R76+UR24+0x8800], R25 ;  /* 0x008800194c007988 */ /* 0x0001e80008000418 */
[----:B------:R0:W-:Y:S04]  /*2d60*/  STS.U16 [R76+UR24+0x8a00], R27 ;  /* 0x008a001b4c007988 */ /* 0x0001e80008000418 */
[----:B------:R0:W-:Y:S04]  /*2d70*/  STS.U16 [R76+UR24+0x8c00], R29 ;  /* 0x008c001d4c007988 */ /* 0x0001e80008000418 */
[----:B------:R0:W-:Y:S01]  /*2d80*/  STS.U16 [R76+UR24+0x8e00], R31 ;  /* 0x008e001f4c007988 */ /* 0x0001e20008000418 */
[----:B-1----:R-:W-:Y:S05]  /*2d90*/  BRA.U !UP0, `(.L_x_9) ;  /* 0x0000000108087547 */ /* 0x002fea000b800000 */
[----:B------:R1:W-:Y:S01]  /*2da0*/  STTM.16dp32bit_t0_t15.x4 tmem[UR26], R4 ;  /* 0x00000004000079ed */ /* 0x0003e2000890001a */
[----:B------:R1:W-:Y:S02]  /*2db0*/  STTM.16dp32bit_t16_t31.x4 tmem[UR26+0x4], R4 ;  /* 0x00000404000079ed */ /* 0x0003e4000892001a */
.L_x_9:
[----:B------:R-:W2:Y:S02]  /*2dc0*/  FENCE.VIEW.ASYNC.T ;  /* 0x00000000000073c6 */ /* 0x000ea40000000200 */
[----:B--2---:R-:W-:Y:S06]  /*2dd0*/  BAR.SYNC.DEFER_BLOCKING 0x0 ;  /* 0x0000000000007b1d */ /* 0x004fec0000010000 */
[----:B01----:R-:W0:Y:S01]  /*2de0*/  LDTM.x64 R4, tmem[UR22] ;  /* 0x00000016000479ee */ /* 0x003e220008340000 */
[----:B------:R-:W-:Y:S01]  /*2df0*/  NOP ;  /* 0x0000000000007918 */ /* 0x000fe20000000000 */
[----:B------:R-:W-:Y:S05]  /*2e00*/  BRA.U !UP0, `(.L_x_10) ;  /* 0x0000000508047547 */ /* 0x000fea000b800000 */
[C---:B0-----:R-:W-:Y:S01]  /*2e10*/  FMUL R4, R80.reuse, R4 ;  /* 0x0000000450047220 */ /* 0x041fe20000400000 */
[C---:B------:R-:W-:Y:S01]  /*2e20*/  FMUL R5, R80.reuse, R5 ;  /* 0x0000000550057220 */ /* 0x040fe20000400000 */
        /* <DEDUP_REMOVED lines=61> */
[----:B------:R-:W-:-:S04]  /*3200*/  FMUL R67, R80, R67 ;  /* 0x0000004350437220 */ /* 0x000fc80000400000 */
[----:B------:R1:W-:Y:S03]  /*3210*/  STTM.x64 tmem[UR22], R4 ;  /* 0x00000004000079ed */ /* 0x0003e60008340016 */
.L_x_10:
[----:B0-----:R-:W0:Y:S02]  /*3220*/  FENCE.VIEW.ASYNC.T ;  /* 0x00000000000073c6 */ /* 0x001e240000000200 */
[----:B0-----:R-:W-:Y:S01]  /*3230*/  BAR.SYNC.DEFER_BLOCKING 0x0 ;  /* 0x0000000000007b1d */ /* 0x001fe20000010000 */
[----:B------:R-:W-:Y:S01]  /*3240*/  FADD R78, R81, R78 ;  /* 0x0000004e514e7221 */ /* 0x000fe20000000000 */
[----:B------:R-:W-:-:S03]  /*3250*/  UISETP.GE.AND UP0, UPT, UR27, 0x1, UPT ;  /* 0x000000011b00788c */ /* 0x000fc6000bf06270 */
[----:B------:R-:W-:Y:S01]  /*3260*/  FADD R79, R79, R78 ;  /* 0x0000004e4f4f7221 */ /* 0x000fe20000000000 */
[----:B------:R-:W-:Y:S01]  /*3270*/  LOP3.LUT R78, R0, 0xff, RZ, 0xc0, !PT ;  /* 0x000000ff004e7812 */ /* 0x000fe200078ec0ff */
[----:B------:R0:W-:Y:S06]  /*3280*/  MEMBAR.ALL.CTA ;  /* 0x0000000000007992 */ /* 0x0001ec0000008000 */
[----:B0-----:R-:W0:Y:S02]  /*3290*/  FENCE.VIEW.ASYNC.S ;  /* 0x00000000000073c6 */ /* 0x001e240000000000 */
[----:B0-----:R-:W-:Y:S06]  /*32a0*/  BAR.SYNC.DEFER_BLOCKING 0x0 ;  /* 0x0000000000007b1d */ /* 0x001fec0000010000 */
[----:B------:R-:W-:Y:S05]  /*32b0*/  BRA.U !UP2, `(.L_x_11) ;  /* 0x000000010a247547 */ /* 0x000fea000b800000 */
[----:B------:R-:W-:Y:S01]  /*32c0*/  ULOP3.LUT UR11, UR4, 0xc0004010, URZ, 0xfc, !UPT ;  /* 0xc0004010040b7892 */ /* 0x000fe2000f8efcff */
[----:B------:R-:W-:Y:S02]  /*32d0*/  UMOV UR5, URZ ;  /* 0x000000ff00057c82 */ /* 0x000fe40008000000 */
[----:B------:R-:W-:Y:S01]  /*32e0*/  UMOV UR4, UR23 ;  /* 0x0000001700047c82 */ /* 0x000fe20008000000 */
[----:B------:R-:W-:Y:S01]  /*32f0*/  UMOV UR6, 0x0 ;  /* 0x0000000000067882 */ /* 0x000fe20000000000 */
[----:B------:R-:W-:Y:S01]  /*3300*/  UMOV UR7, 0x8200490 ;  /* 0x0820049000077882 */ /* 0x000fe20000000000 */
[----:B------:R-:W-:-:S03]  /*3310*/  UMOV UR4, UR4 ;  /* 0x0000000400047c82 */ /* 0x000fc60008000000 */
[----:B------:R0:W-:Y:S01]  /*3320*/  UTCHMMA tmem[UR69], gdesc[UR10], tmem[UR29], tmem[UR6], idesc[UR7], UPT ;  /* 0x00ff060a450079ea */ /* 0x0001e2000b80001d */
[----:B------:R0:W-:Y:S01]  /*3330*/  UTCBAR [UR4], URZ ;  /* 0x000000ff040073e9 */ /* 0x0001e200080000ff */
[----:B------:R-:W-:Y:S01]  /*3340*/  NOP ;  /* 0x0000000000007918 */ /* 0x000fe20000000000 */
.L_x_11:
[----:B------:R-:W-:Y:S01]  /*3350*/  FSEL R77, R77, -INF , P2 ;  /* 0xff8000004d4d7808 */ /* 0x000fe20001000000 */
[----:B0-----:R-:W-:Y:S01]  /*3360*/  UMOV UR4, URZ ;  /* 0x000000ff00047c82 */ /* 0x001fe20008000000 */
[----:B------:R-:W-:Y:S01]  /*3370*/  FSEL R79, R79, 1, P2 ;  /* 0x3f8000004f4f7808 */ /* 0x000fe20001000000 */
[----:B------:R-:W-:Y:S06]  /*3380*/  BRA.U !UP0, `(.L_x_12) ;  /* 0x0000001108c07547 */ /* 0x000fec000b800000 */
[----:B------:R-:W-:Y:S01]  /*3390*/  USHF.R.U32.HI UR28, URZ, 0x4, UR24 ;  /* 0x00000004ff1c7899 */ /* 0x000fe20008011618 */
[----:B------:R-:W-:Y:S01]  /*33a0*/  IMAD.SHL.U32 R81, R3, 0x10, RZ ;  /* 0x0000001003517824 */ /* 0x000fe200078e00ff */
[----:B------:R-:W-:Y:S01]  /*33b0*/  USHF.R.U32.HI UR14, URZ, 0x4, UR12 ;  /* 0x00000004ff0e7899 */ /* 0x000fe2000801160c */
[----:B-1----:R-:W-:Y:S01]  /*33c0*/  HFMA2 R20, -RZ, RZ, 0, 0 ;  /* 0x00000000ff147431 */ /* 0x002fe200000001ff */
[----:B------:R-:W-:Y:S01]  /*33d0*/  USGXT.U32 UR28, UR28, 0xe ;  /* 0x0000000e1c1c789a */ /* 0x000fe20008000000 */
[----:B------:R-:W-:Y:S01]  /*33e0*/  IMAD.MOV.U32 R22, RZ, RZ, R77 ;  /* 0x000000ffff167224 */ /* 0x000fe200078e004d */
[----:B------:R-:W-:Y:S01]  /*33f0*/  USGXT.U32 UR14, UR14, 0xe ;  /* 0x0000000e0e0e789a */ /* 0x000fe20008000000 */
[----:B------:R-:W-:Y:S01]  /*3400*/  IMAD.MOV.U32 R80, RZ, RZ, R81 ;  /* 0x000000ffff507224 */ /* 0x000fe200078e0051 */
[----:B------:R-:W-:Y:S02]  /*3410*/  UIADD3 UR6, UPT, UPT, UR24, 0xa000, URZ ;  /* 0x0000a00018067890 */ /* 0x000fe4000fffe0ff */
[----:B------:R-:W-:-:S02]  /*3420*/  UIADD3 UR10, UP2, UPT, UR28, 0x4000080, URZ ;  /* 0x040000801c0a7890 */ /* 0x000fc4000ff5e0ff */
[----:B------:R-:W-:Y:S02]  /*3430*/  USHF.L.U32 UR71, UR71, 0x4, URZ ;  /* 0x0000000447477899 */ /* 0x000fe400080006ff */
[----:B------:R-:W-:Y:S01]  /*3440*/  UIADD3 UR12, UP0, UPT, UR14, 0x2, URZ ;  /* 0x000000020e0c7890 */ /* 0x000fe2000ff1e0ff */
[----:B------:R-:W-:Y:S01]  /*3450*/  UMOV UR5, URZ ;  /* 0x000000ff00057c82 */ /* 0x000fe20008000000 */
[----:B------:R-:W-:Y:S01]  /*3460*/  UMOV UR4, URZ ;  /* 0x000000ff00047c82 */ /* 0x000fe20008000000 */
[----:B------:R-:W-:Y:S01]  /*3470*/  USHF.R.U32.HI UR6, URZ, 0x4, UR6 ;  /* 0x00000004ff067899 */ /* 0x000fe20008011606 */
[----:B------:R-:W-:Y:S01]  /*3480*/  IMAD.U32 R3, RZ, RZ, UR71 ;  /* 0x00000047ff037e24 */ /* 0x000fe2000f8e00ff */
[----:B------:R-:W-:Y:S02]  /*3490*/  UIADD3.X UR11, UPT, UPT, UR5, 0x40004040, URZ, UP2, !UPT ;  /* 0x40004040050b7890 */ /* 0x000fe400097fe4ff */
[----:B------:R-:W-:Y:S02]  /*34a0*/  UIADD3.X UR13, UPT, UPT, UR4, 0x40004040, URZ, UP0, !UPT ;  /* 0x40004040040d7890 */ /* 0x000fe400087fe4ff */
[----:B------:R-:W-:-:S02]  /*34b0*/  UIADD3 UR34, UP2, UPT, UR10, 0x100, URZ ;  /* 0x000001000a227890 */ /* 0x000fc4000ff5e0ff */
[----:B------:R-:W-:Y:S02]  /*34c0*/  UIADD3 UR32, UP0, UPT, UR10, 0x80, URZ ;  /* 0x000000800a207890 */ /* 0x000fe4000ff1e0ff */
[----:B------:R-:W-:Y:S02]  /*34d0*/  UIADD3 UR36, UP3, UPT, UR10, 0x180, URZ ;  /* 0x000001800a247890 */ /* 0x000fe4000ff7e0ff */
[----:B------:R-:W-:Y:S02]  /*34e0*/  UIADD3 UR38, UP4, UPT, UR10, 0x200, URZ ;  /* 0x000002000a267890 */ /* 0x000fe4000ff9e0ff */
[----:B------:R-:W-:Y:S02]  /*34f0*/  UIADD3 UR40, UP5, UPT, UR10, 0x280, URZ ;  /* 0x000002800a287890 */ /* 0x000fe4000ffbe0ff */
[----:B------:R-:W-:Y:S02]  /*3500*/  UIADD3 UR42, UP6, UPT, UR10, 0x300, URZ ;  /* 0x000003000a2a7890 */ /* 0x000fe4000ffde0ff */
[----:B------:R-:W-:-:S02]  /*3510*/  USGXT.U32 UR68, UR6, 0xe ;  /* 0x0000000e0644789a */ /* 0x000fc40008000000 */
[----:B------:R-:W-:Y:S01]  /*3520*/  UIADD3.X UR35, UPT, UPT, UR11, URZ, URZ, UP2, !UPT ;  /* 0x000000ff0b237290 */ /* 0x000fe200097fe4ff */
[----:B------:R-:W-:Y:S01]  /*3530*/  UMOV UR70, 0x1 ;  /* 0x0000000100467882 */ /* 0x000fe20000000000 */
[----:B------:R-:W-:Y:S01]  /*3540*/  UMOV UR7, URZ ;  /* 0x000000ff00077c82 */ /* 0x000fe20008000000 */
[----:B------:R-:W0:Y:S01]  /*3550*/  LDCU UR72, c[0x0][0x3a8] ;  /* 0x00007500ff4877ac */ /* 0x000e220008000800 */
[----:B------:R-:W-:Y:S02]  /*3560*/  ULOP3.LUT UR28, UR28, 0x4000000, URZ, 0xfc, !UPT ;  /* 0x040000001c1c7892 */ /* 0x000fe4000f8efcff */
[----:B------:R-:W-:Y:S02]  /*3570*/  UIADD3.X UR33, UPT, UPT, UR11, URZ, URZ, UP0, !UPT ;  /* 0x000000ff0b217290 */ /* 0x000fe400087fe4ff */
[----:B------:R-:W-:Y:S02]  /*3580*/  UIADD3.X UR37, UPT, UPT, UR11, URZ, URZ, UP3, !UPT ;  /* 0x000000ff0b257290 */ /* 0x000fe40009ffe4ff */
[----:B------:R-:W-:-:S02]  /*3590*/  UIADD3.X UR39, UPT, UPT, UR11, URZ, URZ, UP4, !UPT ;  /* 0x000000ff0b277290 */ /* 0x000fc4000a7fe4ff */
[----:B------:R-:W-:Y:S02]  /*35a0*/  UIADD3.X UR41, UPT, UPT, UR11, URZ, URZ, UP5, !UPT ;  /* 0x000000ff0b297290 */ /* 0x000fe4000affe4ff */
[----:B------:R-:W-:Y:S02]  /*35b0*/  UIADD3.X UR43, UPT, UPT, UR11, URZ, URZ, UP6, !UPT ;  /* 0x000000ff0b2b7290 */ /* 0x000fe4000b7fe4ff */
[----:B------:R-:W-:Y:S02]  /*35c0*/  UIADD3.64 UR44, UPT, UPT, UR12, 0x2, URZ ;  /* 0x000000020c2c7897 */ /* 0x000fe4000fffe0ff */
[----:B------:R-:W-:Y:S02]  /*35d0*/  UIADD3.64 UR46, UPT, UPT, UR12, 0x4, URZ ;  /* 0x000000040c2e7897 */ /* 0x000fe4000fffe0ff */
[----:B------:R-:W-:Y:S02]  /*35e0*/  UIADD3.64 UR48, UPT, UPT, UR12, 0x7e, URZ ;  /* 0x0000007e0c307897 */ /* 0x000fe4000fffe0ff */
[----:B------:R-:W-:-:S02]  /*35f0*/  UIADD3.64 UR50, UPT, UPT, UR12, 0x80, URZ ;  /* 0x000000800c327897 */ /* 0x000fc4000fffe0ff */
[----:B------:R-:W-:Y:S02]  /*3600*/  UIADD3.64 UR52, UPT, UPT, UR12, 0x82, URZ ;  /* 0x000000820c347897 */ /* 0x000fe4000fffe0ff */
[----:B------:R-:W-:Y:S02]  /*3610*/  UIADD3.64 UR54, UPT, UPT, UR12, 0x84, URZ ;  /* 0x000000840c367897 */ /* 0x000fe4000fffe0ff */
[----:B------:R-:W-:Y:S01]  /*3620*/  UISETP.NE.U32.AND UP2, UPT, UR15, URZ, UPT ;  /* 0x000000ff0f00728c */ /* 0x000fe2000bf45070 */
[----:B0-----:R-:W-:-:S10]  /*3630*/  UMOV UR6, URZ ;  /* 0x000000ff00067c82 */ /* 0x001fd40008000000 */
.L_x_17:
[----:B------:R-:W-:-:S04]  /*3640*/  IMAD.WIDE R4, R80, 0x2, R116 ;  /* 0x0000000250047825 */ /* 0x000fc800078e0274 */
[C---:B------:R-:W-:Y:S02]  /*3650*/  IMAD.WIDE R12, R80.reuse, 0x2, R108 ;  /* 0x00000002500c7825 */ /* 0x040fe400078e026c */
[----:B------:R-:W2:Y:S02]  /*3660*/  LDG.E.U16 R4, desc[UR30][R4.64] ;  /* 0x0000001e04047981 */ /* 0x000ea4000c1e1500 */
[C---:B------:R-:W-:Y:S02]  /*3670*/  IMAD.WIDE R6, R80.reuse, 0x2, R114 ;  /* 0x0000000250067825 */ /* 0x040fe400078e0272 */
[----:B------:R-:W3:Y:S02]  /*3680*/  LDG.E.U16 R12, desc[UR30][R12.64] ;  /* 0x0000001e0c0c7981 */ /* 0x000ee4000c1e1500 */
[C---:B------:R-:W-:Y:S02]  /*3690*/  IMAD.WIDE R14, R80.reuse, 0x2, R106 ;  /* 0x00000002500e7825 */ /* 0x040fe400078e026a */
[----:B------:R-:W4:Y:S02]  /*36a0*/  LDG.E.U16 R7, desc[UR30][R6.64] ;  /* 0x0000001e06077981 */ /* 0x000f24000c1e1500 */
[----:B------:R-:W-:-:S02]  /*36b0*/  IMAD.WIDE R8, R80, 0x2, R112 ;  /* 0x0000000250087825 */ /* 0x000fc400078e0270 */
[----:B------:R-:W5:Y:S02]  /*36c0*/  LDG.E.U16 R15, desc[UR30][R14.64] ;  /* 0x0000001e0e0f7981 */ /* 0x000f64000c1e1500 */
[C---:B------:R-:W-:Y:S02]  /*36d0*/  IMAD.WIDE R16, R80.reuse, 0x2, R104 ;  /* 0x0000000250107825 */ /* 0x040fe400078e0268 */
[----:B------:R-:W5:Y:S02]  /*36e0*/  LDG.E.U16 R8, desc[UR30][R8.64] ;  /* 0x0000001e08087981 */ /* 0x000f64000c1e1500 */
[C---:B------:R-:W-:Y:S02]  /*36f0*/  IMAD.WIDE R10, R80.reuse, 0x2, R110 ;  /* 0x00000002500a7825 */ /* 0x040fe400078e026e */
[----:B------:R-:W5:Y:S02]  /*3700*/  LDG.E.U16 R16, desc[UR30][R16.64] ;  /* 0x0000001e10107981 */ /* 0x000f64000c1e1500 */
[----:B------:R-:W-:-:S02]  /*3710*/  IMAD.WIDE R18, R80, 0x2, R102 ;  /* 0x0000000250127825 */ /* 0x000fc400078e0266 */
[----:B------:R-:W5:Y:S04]  /*3720*/  LDG.E.U16 R11, desc[UR30][R10.64] ;  /* 0x0000001e0a0b7981 */ /* 0x000f68000c1e1500 */
[----:B------:R-:W5:Y:S01]  /*3730*/  LDG.E.U16 R19, desc[UR30][R18.64] ;  /* 0x0000001e12137981 */ /* 0x000f62000c1e1500 */
[----:B------:R-:W-:Y:S02]  /*3740*/  UMOV UR4, 0x1 ;  /* 0x0000000100047882 */ /* 0x000fe40000000000 */
[----:B------:R-:W-:-:S04]  /*3750*/  @!UP1 UIADD3 UR4, UPT, UPT, -UR4, 0x100000, URZ ;  /* 0x0010000004049890 */ /* 0x000fc8000fffe1ff */
[----:B-1----:R-:W-:Y:S02]  /*3760*/  @!UP1 USHF.L.U32 UR5, UR4, 0xb, URZ ;  /* 0x0000000b04059899 */ /* 0x002fe400080006ff */
[----:B------:R-:W-:Y:S01]  /*3770*/  @!UP1 USHF.L.U32 UR4, UR4, 0x1, URZ ;  /* 0x0000000104049899 */ /* 0x000fe200080006ff */
[----:B------:R-:W-:Y:S01]  /*3780*/  VOTEU.ALL UP0, P1 ;  /* 0x0000000000ff7886 */ /* 0x000fe20000800000 */
        /* <DEDUP_REMOVED lines=8> */
[----:B------:R1:W-:Y:S06]  /*3810*/  MEMBAR.ALL.CTA ;  /* 0x0000000000007992 */ /* 0x0003ec0000008000 */
[----:B-1----:R-:W-:Y:S04]  /*3820*/  FENCE.VIEW.ASYNC.S ;  /* 0x00000000000073c6 */ /* 0x002fe80000000000 */
[----:B------:R-:W1:Y:S02]  /*3830*/  FENCE.VIEW.ASYNC.S ;  /* 0x00000000000073c6 */ /* 0x000e640000000000 */
[----:B-1----:R0:W1:Y:S02]  /*3840*/  @!UP0 SYNCS.EXCH.64 URZ, [UR24+0xb010], UR4 ;  /* 0x00b0100418ff85b2 */ /* 0x0020640008000100 */
[----:B-1----:R-:W-:Y:S06]  /*3850*/  BAR.SYNC.DEFER_BLOCKING 0x0 ;  /* 0x0000000000007b1d */ /* 0x002fec0000010000 */
[----:B0-----:R-:W-:Y:S05]  /*3860*/  BRA.U UP2, `(.L_x_13) ;  /* 0x0000000102807547 */ /* 0x001fea000b800000 */
[----:B------:R-:W-:Y:S01]  /*3870*/  UMOV UR8, UR28 ;  /* 0x0000001c00087c82 */ /* 0x000fe20008000000 */
[----:B------:R-:W-:Y:S01]  /*3880*/  UMOV UR9, 0x40004040 ;  /* 0x4000404000097882 */ /* 0x000fe20000000000 */
[----:B------:R-:W-:Y:S01]  /*3890*/  UMOV UR15, 0x40004040 ;  /* 0x40004040000f7882 */ /* 0x000fe20000000000 */
[----:B------:R-:W-:Y:S01]  /*38a0*/  UMOV UR16, 0x0 ;  /* 0x0000000000107882 */ /* 0x000fe20000000000 */
[----:B------:R-:W-:Y:S01]  /*38b0*/  UMOV UR17, 0x8048490 ;  /* 0x0804849000117882 */ /* 0x000fe20000000000 */
[----:B------:R-:W-:Y:S01]  /*38c0*/  UIADD3 UR4, UPT, UPT, UR24, 0xb010, URZ ;  /* 0x0000b01018047890 */ /* 0x000fe2000fffe0ff */
        /* <DEDUP_REMOVED lines=16> */
[----:B------:R-:W-:Y:S01]  /*39d0*/  UMOV UR5, URZ ;  /* 0x000000ff00057c82 */ /* 0x000fe20008000000 */
[----:B------:R0:W-:Y:S01]  /*39e0*/  UTCHMMA gdesc[UR36], gdesc[UR48], tmem[UR21], tmem[UR60], idesc[UR61], UPT ;  /* 0x00ff3c30240075ea */ /* 0x0001e2000b800015 */
[----:B------:R-:W-:Y:S01]  /*39f0*/  UMOV UR66, 0x0 ;  /* 0x0000000000427882 */ /* 0x000fe20000000000 */
[----:B------:R-:W-:Y:S01]  /*3a00*/  UMOV UR67, 0x8048490 ;  /* 0x0804849000437882 */ /* 0x000fe20000000000 */
[----:B------:R0:W-:Y:S01]  /*3a10*/  UTCHMMA gdesc[UR38], gdesc[UR50], tmem[UR21], tmem[UR62], idesc[UR63], UPT ;  /* 0x00ff3e32260075ea */ /* 0x0001e2000b800015 */
[----:B------:R-:W-:Y:S01]  /*3a20*/  UMOV UR4, UR4 ;  /* 0x0000000400047c82 */ /* 0x000fe20008000000 */
[----:B------:R0:W-:Y:S01]  /*3a30*/  UTCHMMA gdesc[UR40], gdesc[UR52], tmem[UR21], tmem[UR64], idesc[UR65], UPT ;  /* 0x00ff4034280075ea */ /* 0x0001e2000b800015 */
[----:B------:R0:W-:Y:S01]  /*3a40*/  UTCHMMA gdesc[UR42], gdesc[UR54], tmem[UR21], tmem[UR66], idesc[UR67], UPT ;  /* 0x00ff42362a0075ea */ /* 0x0001e2000b800015 */
[----:B------:R0:W-:Y:S01]  /*3a50*/  UTCBAR [UR4], URZ ;  /* 0x000000ff040073e9 */ /* 0x0001e200080000ff */
[----:B------:R-:W-:Y:S01]  /*3a60*/  NOP ;  /* 0x0000000000007918 */ /* 0x000fe20000000000 */
.L_x_13:
[----:B------:R-:W1:Y:S02]  /*3a70*/  SYNCS.PHASECHK.TRANS64.TRYWAIT P2, [UR24+0xb010], RZ ;  /* 0x00b010ffff0075a7 */ /* 0x000e640008041118 */
[----:B-1----:R-:W-:Y:S05]  /*3a80*/  @!P2 BRA `(.L_x_14) ;  /* 0x000000340060a947 */ /* 0x002fea0003800000 */
.L_x_23:
[----:B------:R-:W-:Y:S01]  /*3a90*/  BAR.SYNC.DEFER_BLOCKING 0x0 ;  /* 0x0000000000007b1d */ /* 0x000fe20000010000 */
[----:B------:R-:W-:-:S05]  /*3aa0*/  SHF.L.U32 R20, R20, 0x1f, RZ ;  /* 0x0000001f14147819 */ /* 0x000fca00000006ff */
[----:B------:R-:W-:Y:S01]  /*3ab0*/  LDTM.16dp32bit_t0_t15.x8 R4, tmem[UR20] ;  /* 0x00000014000479ee */ /* 0x000fe20008980000 */
[----:B------:R-:W1:Y:S01]  /*3ac0*/  LDTM.16dp32bit_t16_t31.x8 R4, tmem[UR20+0x8] ;  /* 0x00000814000479ee */ /* 0x000e6200089a0000 */
[----:B------:R-:W2:Y:S01]  /*3ad0*/  @!P1 SYNCS.CCTL.IV [UR24+0xb010] ;  /* 0x00b01000ff0099b1 */ /* 0x000ea20008000018 */
[----:B------:R-:W-:Y:S01]  /*3ae0*/  NOP ;  /* 0x0000000000007918 */ /* 0x000fe20000000000 */
[----:B-1----:R-:W-:Y:S01]  /*3af0*/  FMUL R12, R4, UR72 ;  /* 0x00000048040c7c20 */ /* 0x002fe20008400000 */
[----:B------:R-:W-:Y:S01]  /*3b00*/  FMUL R13, R5, UR72 ;  /* 0x00000048050d7c20 */ /* 0x000fe20008400000 */
[----:B------:R-:W-:Y:S01]  /*3b10*/  FMUL R14, R6, UR72 ;  /* 0x00000048060e7c20 */ /* 0x000fe20008400000 */
[----:B------:R-:W-:Y:S01]  /*3b20*/  FMUL R15, R7, UR72 ;  /* 0x00000048070f7c20 */ /* 0x000fe20008400000 */
[----:B------:R-:W-:-:S03]  /*3b30*/  FMUL R16, R8, UR72 ;  /* 0x0000004808107c20 */ /* 0x000fc60008400000 */
[----:B------:R-:W-:Y:S01]  /*3b40*/  FMNMX3 R14, R12, R13, R14, !PT ;  /* 0x0000000d0c0e7276 */ /* 0x000fe2000780000e */
[----:B------:R-:W-:Y:S01]  /*3b50*/  FMUL R12, R9, UR72 ;  /* 0x00000048090c7c20 */ /* 0x000fe20008400000 */
[----:B------:R-:W-:Y:S02]  /*3b60*/  FMUL R13, R10, UR72 ;  /* 0x000000480a0d7c20 */ /* 0x000fe40008400000 */
[----:B------:R-:W-:Y:S01]  /*3b70*/  FMNMX3 R15, R14, R15, R16, !PT ;  /* 0x0000000f0e0f7276 */ /* 0x000fe20007800010 */
[----:B------:R-:W-:-:S03]  /*3b80*/  FMUL R14, R11, UR72 ;  /* 0x000000480b0e7c20 */ /* 0x000fc60008400000 */
[----:B------:R-:W-:-:S04]  /*3b90*/  FMNMX3 R13, R15, R12, R13, !PT ;  /* 0x0000000c0f0d7276 */ /* 0x000fc8000780000d */
[----:B------:R-:W-:-:S05]  /*3ba0*/  FMNMX R13, R14, R13, !PT ;  /* 0x0000000d0e0d7209 */ /* 0x000fca0007800000 */
[----:B------:R-:W1:Y:S02]  /*3bb0*/  SHFL.BFLY PT, R77, R13, 0x10, 0x1f ;  /* 0x0e001f000d4d7f89 */ /* 0x000e6400000e0000 */
[----:B-1----:R-:W-:-:S05]  /*3bc0*/  FMNMX3 R77, R13, R77, R22, !PT ;  /* 0x0000004d0d4d7276 */ /* 0x002fca0007800016 */
[----:B------:R-:W-:Y:S01]  /*3bd0*/  FADD R12, -R77, R22 ;  /* 0x000000164d0c7221 */ /* 0x000fe20000000100 */
[--C-:B------:R-:W-:Y:S01]  /*3be0*/  FFMA R4, R4, UR72, -R77.reuse ;  /* 0x0000004804047c23 */ /* 0x100fe2000800084d */
[--C-:B------:R-:W-:Y:S01]  /*3bf0*/  FFMA R5, R5, UR72, -R77.reuse ;  /* 0x0000004805057c23 */ /* 0x100fe2000800084d */
[--C-:B------:R-:W-:Y:S01]  /*3c00*/  FFMA R6, R6, UR72, -R77.reuse ;  /* 0x0000004806067c23 */ /* 0x100fe2000800084d */
[----:B------:R-:W-:Y:S01]  /*3c10*/  FMUL R12, R12, 1.4426950216293334961 ;  /* 0x3fb8aa3b0c0c7820 */ /* 0x000fe20000400000 */
[----:B------:R-:W-:Y:S01]  /*3c20*/  FMUL R4, R4, 1.4426950216293334961 ;  /* 0x3fb8aa3b04047820 */ /* 0x000fe20000400000 */
[----:B------:R-:W-:Y:S01]  /*3c30*/  FMUL R5, R5, 1.4426950216293334961 ;  /* 0x3fb8aa3b05057820 */ /* 0x000fe20000400000 */
[----:B------:R-:W-:Y:S01]  /*3c40*/  FMUL R6, R6, 1.4426950216293334961 ;  /* 0x3fb8aa3b06067820 */ /* 0x000fe20000400000 */
[----:B------:R-:W2:Y:S01]  /*3c50*/  MUFU.EX2 R90, R12 ;  /* 0x0000000c005a7308 */ /* 0x000ea20000000800 */
[--C-:B------:R-:W-:Y:S01]  /*3c60*/  FFMA R7, R7, UR72, -R77.reuse ;  /* 0x0000004807077c23 */ /* 0x100fe2000800084d */
[--C-:B------:R-:W-:Y:S01]  /*3c70*/  FFMA R8, R8, UR72, -R77.reuse ;  /* 0x0000004808087c23 */ /* 0x100fe2000800084d */
[--C-:B------:R-:W-:Y:S01]  /*3c80*/  FFMA R9, R9, UR72, -R77.reuse ;  /* 0x0000004809097c23 */ /* 0x100fe2000800084d */
[--C-:B------:R-:W-:Y:S01]  /*3c90*/  FFMA R10, R10, UR72, -R77.reuse ;  /* 0x000000480a0a7c23 */ /* 0x100fe2000800084d */
[----:B------:R-:W-:Y:S01]  /*3ca0*/  FMUL R7, R7, 1.4426950216293334961 ;  /* 0x3fb8aa3b07077820 */ /* 0x000fe20000400000 */
[----:B------:R-:W-:Y:S01]  /*3cb0*/  FMUL R8, R8, 1.4426950216293334961 ;  /* 0x3fb8aa3b08087820 */ /* 0x000fe20000400000 */
[----:B------:R-:W-:Y:S01]  /*3cc0*/  FMUL R9, R9, 1.4426950216293334961 ;  /* 0x3fb8aa3b09097820 */ /* 0x000fe20000400000 */
[----:B------:R-:W-:Y:S01]  /*3cd0*/  MUFU.EX2 R21, R4 ;  /* 0x0000000400157308 */ /* 0x000fe20000000800 */
[----:B------:R-:W-:Y:S01]  /*3ce0*/  FMUL R10, R10, 1.4426950216293334961 ;  /* 0x3fb8aa3b0a0a7820 */ /* 0x000fe20000400000 */
[----:B------:R-:W-:-:S04]  /*3cf0*/  FFMA R11, R11, UR72, -R77 ;  /* 0x000000480b0b7c23 */ /* 0x000fc8000800084d */
[----:B------:R-:W-:Y:S02]  /*3d00*/  FMUL R11, R11, 1.4426950216293334961 ;  /* 0x3fb8aa3b0b0b7820 */ /* 0x000fe40000400000 */
[----:B------:R-:W1:Y:S01]  /*3d10*/  MUFU.EX2 R24, R5 ;  /* 0x0000000500187308 */ /* 0x000e620000000800 */
[----:B--2---:R2:W-:Y:S01]  /*3d20*/  STSM.16.M88 [R2+0x9000], R90 ;  /* 0x0090005a02007844 */ /* 0x0045e20000000000 */
[----:B------:R-:W-:Y:S06]  /*3d30*/  BAR.SYNC.DEFER_BLOCKING 0x0 ;  /* 0x0000000000007b1d */ /* 0x000fec0000010000 */
[----:B------:R-:W3:Y:S01]  /*3d40*/  MUFU.EX2 R23, R6 ;  /* 0x0000000600177308 */ /* 0x000ee20000000800 */
[----:B-1----:R-:W-:-:S07]  /*3d50*/  FADD R4, R21, R24 ;  /* 0x0000001815047221 */ /* 0x002fce0000000000 */
[----:B------:R1:W4:Y:S08]  /*3d60*/  MUFU.EX2 R22, R7 ;  /* 0x0000000700167308 */ /* 0x0003300000000800 */
[----:B------:R-:W5:Y:S01]  /*3d70*/  MUFU.EX2 R25, R8 ;  /* 0x0000000800197308 */ /* 0x000f620000000800 */
[----:B---3--:R-:W-:Y:S01]  /*3d80*/  FADD R4, R23, R4 ;  /* 0x0000000417047221 */ /* 0x008fe20000000000 */
[----:B------:R2:W3:Y:S01]  /*3d90*/  LDSM.16.M88 R91, [R71+UR24+0x9000] ;  /* 0x00900018475b783b */ /* 0x0004e20008000000 */
[----:B------:R-:W0:Y:S01]  /*3da0*/  SYNCS.PHASECHK.TRANS64.TRYWAIT P2, [UR23], R20 ;  /* 0x00000014ff0075a7 */ /* 0x000e220008041117 */
[----:B-1----:R-:W-:-:S04]  /*3db0*/  IMAD.WIDE R6, R3, 0x2, R96 ;  /* 0x0000000203067825 */ /* 0x002fc800078e0260 */
[----:B------:R1:W2:Y:S01]  /*3dc0*/  MUFU.EX2 R26, R9 ;  /* 0x00000009001a7308 */ /* 0x0002a20000000800 */
[----:B----4-:R-:W-:-:S07]  /*3dd0*/  FADD R4, R22, R4 ;  /* 0x0000000416047221 */ /* 0x010fce0000000000 */
[----:B------:R-:W4:Y:S01]  /*3de0*/  MUFU.EX2 R27, R10 ;  /* 0x0000000a001b7308 */ /* 0x000f220000000800 */
[----:B-----5:R-:W-:Y:S01]  /*3df0*/  FADD R4, R25, R4 ;  /* 0x0000000419047221 */ /* 0x020fe20000000000 */
[----:B-1----:R-:W-:-:S06]  /*3e00*/  IMAD.WIDE R8, R3, 0x2, R94 ;  /* 0x0000000203087825 */ /* 0x002fcc00078e025e */
[----:B------:R-:W1:Y:S01]  /*3e10*/  MUFU.EX2 R28, R11 ;  /* 0x0000000b001c7308 */ /* 0x000e620000000800 */
[----:B--2---:R-:W-:-:S04]  /*3e20*/  FADD R4, R26, R4 ;  /* 0x000000041a047221 */ /* 0x004fc80000000000 */
[----:B----4-:R-:W-:-:S04]  /*3e30*/  FADD R4, R27, R4 ;  /* 0x000000041b047221 */ /* 0x010fc80000000000 */
[----:B-1----:R-:W-:Y:S01]  /*3e40*/  FADD R101, R28, R4 ;  /* 0x000000041c657221 */ /* 0x002fe20000000000 */
[----:B------:R-:W-:-:S04]  /*3e50*/  IMAD.WIDE R4, R3, 0x2, R98 ;  /* 0x0000000203047825 */ /* 0x000fc800078e0262 */
[----:B------:R1:W2:Y:S01]  /*3e60*/  SHFL.BFLY PT, R100, R101, 0x10, 0x1f ;  /* 0x0e001f0065647f89 */ /* 0x0002a200000e0000 */
[----:B0--3--:R-:W-:Y:S05]  /*3e70*/  @!P2 BRA `(.L_x_15) ;  /* 0x000000300070a947 */ /* 0x009fea0003800000 */
.L_x_24:
[C---:B------:R-:W-:Y:S01]  /*3e80*/  IMAD.WIDE R10, R3.reuse, 0x2, R92 ;  /* 0x00000002030a7825 */ /* 0x040fe200078e025c */
[----:B------:R0:W3:Y:S03]  /*3e90*/  LDG.E.U16 R119, desc[UR30][R4.64] ;  /* 0x0000001e04777981 */ /* 0x0000e6000c1e1500 */
[C---:B------:R-:W-:Y:S01]  /*3ea0*/  IMAD.WIDE R12, R3.reuse, 0x2, R88 ;  /* 0x00000002030c7825 */ /* 0x040fe200078e0258 */
[----:B------:R4:W5:Y:S03]  /*3eb0*/  LDG.E.U16 R121, desc[UR30][R6.64] ;  /* 0x0000001e06797981 */ /* 0x000966000c1e1500 */
[C---:B------:R-:W-:Y:S01]  /*3ec0*/  IMAD.WIDE R14, R3.reuse, 0x2, R86 ;  /* 0x00000002030e7825 */ /* 0x040fe200078e0256 */
[----:B--2---:R-:W2:Y:S03]  /*3ed0*/  LDG.E.U16 R123, desc[UR30][R8.64] ;  /* 0x0000001e087b7981 */ /* 0x004ea6000c1e1500 */
[C---:B------:R-:W-:Y:S01]  /*3ee0*/  IMAD.WIDE R16, R3.reuse, 0x2, R84 ;  /* 0x0000000203107825 */ /* 0x040fe200078e0254 */
[----:B------:R-:W2:Y:S03]  /*3ef0*/  LDG.E.U16 R125, desc[UR30][R10.64] ;  /* 0x0000001e0a7d7981 */ /* 0x000ea6000c1e1500 */
[----:B------:R-:W-:Y:S01]  /*3f00*/  IMAD.WIDE R18, R3, 0x2, R82 ;  /* 0x0000000203127825 */ /* 0x000fe200078e0252 */
[----:B------:R-:W2:Y:S04]  /*3f10*/  LDG.E.U16 R118, desc[UR30][R12.64] ;  /* 0x0000001e0c767981 */ /* 0x000ea8000c1e1500 */
[----:B------:R-:W2:Y:S04]  /*3f20*/  LDG.E.U16 R120, desc[UR30][R14.64] ;  /* 0x0000001e0e787981 */ /* 0x000ea8000c1e1500 */
[----:B------:R-:W2:Y:S04]  /*3f30*/  LDG.E.U16 R122, desc[UR30][R16.64] ;  /* 0x0000001e107a7981 */ /* 0x000ea8000c1e1500 */
[----:B------:R-:W2:Y:S01]  /*3f40*/  LDG.E.U16 R124, desc[UR30][R18.64] ;  /* 0x0000001e127c7981 */ /* 0x000ea2000c1e1500 */
[----:B0-----:R-:W-:-:S02]  /*3f50*/  F2FP.BF16.F32.PACK_AB R4, R24, R21 ;  /* 0x000000151804723e */ /* 0x001fc400000010ff */
[----:B------:R-:W-:Y:S02]  /*3f60*/  F2FP.BF16.F32.PACK_AB R5, R22, R23 ;  /* 0x000000171605723e */ /* 0x000fe400000010ff */
[----:B----4-:R-:W-:Y:S02]  /*3f70*/  F2FP.BF16.F32.PACK_AB R6, R26, R25 ;  /* 0x000000191a06723e */ /* 0x010fe400000010ff */
[----:B------:R-:W-:-:S04]  /*3f80*/  F2FP.BF16.F32.PACK_AB R7, R28, R27 ;  /* 0x0000001b1c07723e */ /* 0x000fc800000010ff */
[----:B------:R-:W-:Y:S01]  /*3f90*/  STTM.16dp32bit_t0_t15.x4 tmem[UR26], R4 ;  /* 0x00000004000079ed */ /* 0x000fe2000890001a */
[----:B------:R-:W-:Y:S01]  /*3fa0*/  STTM.16dp32bit_t16_t31.x4 tmem[UR26+0x4], R4 ;  /* 0x00000404000079ed */ /* 0x000fe2000892001a */
[----:B------:R-:W-:Y:S01]  /*3fb0*/  ULEA UR23, UR70, UR24, 0x3 ;  /* 0x0000001846177291 */ /* 0x000fe2000f8e18ff */
[----:B-1----:R-:W-:Y:S01]  /*3fc0*/  FADD R101, R101, R100 ;  /* 0x0000006465657221 */ /* 0x002fe20000000000 */
[----:B------:R-:W-:Y:S02]  /*3fd0*/  UMOV UR4, UR7 ;  /* 0x0000000700047c82 */ /* 0x000fe40008000000 */
[----:B------:R-:W-:Y:S01]  /*3fe0*/  UIADD3 UR23, UPT, UPT, UR23, 0xb000, URZ ;  /* 0x0000b00017177890 */ /* 0x000fe2000fffe0ff */
[----:B---3--:R0:W-:Y:S04]  /*3ff0*/  STS.U16 [R76+UR24+0xa000], R119 ;  /* 0x00a000774c007988 */ /* 0x0081e80008000418 */
[----:B-----5:R0:W-:Y:S04]  /*4000*/  STS.U16 [R76+UR24+0xa200], R121 ;  /* 0x00a200794c007988 */ /* 0x0201e80008000418 */
[----:B--2---:R0:W-:Y:S04]  /*4010*/  STS.U16 [R76+UR24+0xa400], R123 ;  /* 0x00a4007b4c007988 */ /* 0x0041e80008000418 */
[----:B------:R0:W-:Y:S04]  /*4020*/  STS.U16 [R76+UR24+0xa600], R125 ;  /* 0x00a6007d4c007988 */ /* 0x0001e80008000418 */
[----:B------:R0:W-:Y:S04]  /*4030*/  STS.U16 [R76+UR24+0xa800], R118 ;  /* 0x00a800764c007988 */ /* 0x0001e80008000418 */
[----:B------:R0:W-:Y:S04]  /*4040*/  STS.U16 [R76+UR24+0xaa00], R120 ;  /* 0x00aa00784c007988 */ /* 0x0001e80008000418 */
[----:B------:R0:W-:Y:S04]  /*4050*/  STS.U16 [R76+UR24+0xac00], R122 ;  /* 0x00ac007a4c007988 */ /* 0x0001e80008000418 */
[----:B------:R0:W-:Y:S01]  /*4060*/  STS.U16 [R76+UR24+0xae00], R124 ;  /* 0x00ae007c4c007988 */ /* 0x0001e20008000418 */
[----:B------:R-:W1:Y:S02]  /*4070*/  FENCE.VIEW.ASYNC.T ;  /* 0x00000000000073c6 */ /* 0x000e640000000200 */
[----:B-1----:R-:W-:Y:S06]  /*4080*/  BAR.SYNC.DEFER_BLOCKING 0x0 ;  /* 0x0000000000007b1d */ /* 0x002fec0000010000 */
[----:B------:R-:W1:Y:S01]  /*4090*/  LDTM.x64 R4, tmem[UR22] ;  /* 0x00000016000479ee */ /* 0x000e620008340000 */
[----:B------:R-:W-:Y:S01]  /*40a0*/  NOP ;  /* 0x0000000000007918 */ /* 0x000fe20000000000 */
[C---:B-1----:R-:W-:Y:S01]  /*40b0*/  FMUL R4, R91.reuse, R4 ;  /* 0x000000045b047220 */ /* 0x042fe20000400000 */
        /* <DEDUP_REMOVED lines=63> */
[----:B------:R0:W-:Y:S01]  /*44b0*/  STTM.x64 tmem[UR22], R4 ;  /* 0x00000004000079ed */ /* 0x0001e20008340016 */
[----:B------:R-:W1:Y:S02]  /*44c0*/  FENCE.VIEW.ASYNC.T ;  /* 0x00000000000073c6 */ /* 0x000e640000000200 */
[----:B-1----:R-:W-:Y:S06]  /*44d0*/  BAR.SYNC.DEFER_BLOCKING 0x0 ;  /* 0x0000000000007b1d */ /* 0x002fec0000010000 */
[----:B------:R1:W-:Y:S06]  /*44e0*/  MEMBAR.ALL.CTA ;  /* 0x0000000000007992 */ /* 0x0003ec0000008000 */
[----:B-1----:R-:W1:Y:S02]  /*44f0*/  FENCE.VIEW.ASYNC.S ;  /* 0x00000000000073c6 */ /* 0x002e640000000000 */
[----:B-1----:R-:W-:Y:S06]  /*4500*/  BAR.SYNC.DEFER_BLOCKING 0x0 ;  /* 0x0000000000007b1d */ /* 0x002fec0000010000 */
[----:B------:R-:W-:Y:S05]  /*4510*/  BRA.U UP2, `(.L_x_16) ;  /* 0x0000000102287547 */ /* 0x000fea000b800000 */
[----:B------:R-:W-:Y:S01]  /*4520*/  UMOV UR8, UR23 ;  /* 0x0000001700087c82 */ /* 0x000fe20008000000 */
[----:B------:R-:W-:Y:S01]  /*4530*/  UMOV UR9, URZ ;  /* 0x000000ff00097c82 */ /* 0x000fe20008000000 */
[----:B------:R-:W-:Y:S01]  /*4540*/  UMOV UR16, UR68 ;  /* 0x0000004400107c82 */ /* 0x000fe20008000000 */
[----:B------:R-:W-:Y:S01]  /*4550*/  UMOV UR17, 0xc0004010 ;  /* 0xc000401000117882 */ /* 0x000fe20000000000 */
[----:B------:R-:W-:Y:S01]  /*4560*/  UMOV UR18, 0x0 ;  /* 0x0000000000127882 */ /* 0x000fe20000000000 */
[----:B------:R-:W-:Y:S01]  /*4570*/  UMOV UR19, 0x8200490 ;  /* 0x0820049000137882 */ /* 0x000fe20000000000 */
[----:B------:R-:W-:Y:S01]  /*4580*/  UMOV UR5, UR8 ;  /* 0x0000000800057c82 */ /* 0x000fe20008000000 */
[----:B------:R1:W-:Y:S01]  /*4590*/  UTCHMMA tmem[UR69], gdesc[UR16], tmem[UR29], tmem[UR18], idesc[UR19], UPT ;  /* 0x00ff1210450079ea */ /* 0x0003e2000b80001d */
[----:B------:R1:W-:Y:S01]  /*45a0*/  UTCBAR [UR5], URZ ;  /* 0x000000ff050073e9 */ /* 0x0003e200080000ff */
[----:B------:R-:W-:Y:S02]  /*45b0*/  NOP ;  /* 0x0000000000007918 */ /* 0x000fe40000000000 */
.L_x_16:
[----:B------:R-:W-:Y:S01]  /*45c0*/  UIADD3 UR70, UPT, UPT, UR70, 0x1, URZ ;  /* 0x0000000146467890 */ /* 0x000fe2000fffe0ff */
[----:B------:R-:W-:Y:S01]  /*45d0*/  FFMA R79, R90, R79, R101 ;  /* 0x0000004f5a4f7223 */ /* 0x000fe20000000065 */
[----:B------:R-:W-:Y:S01]  /*45e0*/  UIADD3 UR6, UPT, UPT, UR6, 0x10, URZ ;  /* 0x0000001006067890 */ /* 0x000fe2000fffe0ff */
[----:B------:R-:W-:Y:S01]  /*45f0*/  VIADD R3, R3, UR71 ;  /* 0x0000004703037c36 */ /* 0x000fe20008000000 */
[----:B------:R-:W-:Y:S01]  /*4600*/  UISETP.GT.AND UP0, UPT, UR70, 0x1, UPT ;  /* 0x000000014600788c */ /* 0x000fe2000bf04270 */
[----:B------:R-:W-:Y:S01]  /*4610*/  IMAD.IADD R80, R81, 0x1, R80 ;  /* 0x0000000151507824 */ /* 0x000fe200078e0250 */
[----:B0-----:R-:W-:Y:S01]  /*4620*/  MOV R20, UR4 ;  /* 0x0000000400147c02 */ /* 0x001fe20008000f00 */
[----:B------:R-:W-:Y:S01]  /*4630*/  IMAD.MOV.U32 R22, RZ, RZ, R77 ;  /* 0x000000ffff167224 */ /* 0x000fe200078e004d */
[----:B------:R-:W-:Y:S02]  /*4640*/  USEL UR7, URZ, 0x1, !UP0 ;  /* 0x00000001ff077887 */ /* 0x000fe4000c000000 */
[----:B------:R-:W-:-:S02]  /*4650*/  USEL UR70, UR70, URZ, !UP0 ;  /* 0x000000ff46467287 */ /* 0x000fc4000c000000 */
[----:B------:R-:W-:Y:S02]  /*4660*/  UISETP.GE.AND UP0, UPT, UR6, UR27, UPT ;  /* 0x0000001b0600728c */ /* 0x000fe4000bf06270 */
[----:B------:R-:W-:-:S07]  /*4670*/  ULOP3.LUT UR7, UR4, UR7, URZ, 0x3c, !UPT ;  /* 0x0000000704077292 */ /* 0x000fce000f8e3cff */
[----:B------:R-:W-:Y:S05]  /*4680*/  BRA.U !UP0, `(.L_x_17) ;  /* 0xffffffed08ec7547 */ /* 0x000fea000b83ffff */
.L_x_12:
[----:B-1----:R-:W0:Y:S01]  /*4690*/  LDCU UR5, c[0x0][0x3f0] ;  /* 0x00007e00ff0577ac */ /* 0x002e220008000800 */
[----:B------:R-:W-:Y:S01]  /*46a0*/  FSETP.GEU.AND P3, PT, R79, 1.175494350822287508e-38, PT ;  /* 0x008000004f00780b */ /* 0x000fe20003f6e000 */
[----:B0-----:R-:W-:-:S09]  /*46b0*/  UISETP.GE.AND UP0, UPT, UR5, 0x1, UPT ;  /* 0x000000010500788c */ /* 0x001fd2000bf06270 */
[----:B------:R-:W-:Y:S05]  /*46c0*/  BRA.U !UP0, `(.L_x_18) ;  /* 0x0000000108107547 */ /* 0x000fea000b800000 */
[----:B------:R-:W-:-:S06]  /*46d0*/  USHF.L.U32 UR4, UR4, 0x1f, URZ ;  /* 0x0000001f04047899 */ /* 0x000fcc00080006ff */
[----:B------:R-:W-:-:S04]  /*46e0*/  MOV R3, UR4 ;  /* 0x0000000400037c02 */ /* 0x000fc80008000f00 */
[----:B------:R-:W0:Y:S02]  /*46f0*/  SYNCS.PHASECHK.TRANS64.TRYWAIT P2, [UR23], R3 ;  /* 0x00000003ff0075a7 */ /* 0x000e240008041117 */
[----:B0-----:R-:W-:Y:S05]  /*4700*/  @!P2 BRA `(.L_x_19) ;  /* 0x000000280058a947 */ /* 0x001fea0003800000 */
.L_x_18:
[----:B------:R-:W-:Y:S01]  /*4710*/  BAR.SYNC.DEFER_BLOCKING 0x0 ;  /* 0x0000000000007b1d */ /* 0x000fe20000010000 */
[----:B------:R-:W-:Y:S01]  /*4720*/  IMAD.MOV.U32 R5, RZ, RZ, 0x3dc6b27f ;  /* 0x3dc6b27fff057424 */ /* 0x000fe200078e00ff */
[----:B------:R-:W-:-:S04]  /*4730*/  FSEL R72, RZ, -23, P3 ;  /* 0xc1b80000ff487808 */ /* 0x000fc80001800000 */
[----:B------:R-:W0:Y:S01]  /*4740*/  LDCU.64 UR4, c[0x0][0x3e0] ;  /* 0x00007c00ff0477ac */ /* 0x000e220008000a00 */
[----:B------:R-:W1:Y:S02]  /*4750*/  @!P1 SYNCS.CCTL.IV [UR24+0xb000] ;  /* 0x00b00000ff0099b1 */ /* 0x000e640008000018 */
[----:B-1----:R-:W-:Y:S01]  /*4760*/  BAR.SYNC.DEFER_BLOCKING 0x0 ;  /* 0x0000000000007b1d */ /* 0x002fe20000010000 */
[----:B0-----:R-:W-:-:S04]  /*4770*/  UIMAD UR4, UR25, UR4, URZ ;  /* 0x00000004190472a4 */ /* 0x001fc8000f8e02ff */
[----:B------:R-:W-:Y:S01]  /*4780*/  USHF.L.U32 UR6, UR4, 0x1, URZ ;  /* 0x0000000104067899 */ /* 0x000fe200080006ff */
[----:B------:R-:W0:Y:S02]  /*4790*/  @!P1 SYNCS.CCTL.IV [UR24+0xb008] ;  /* 0x00b00800ff0099b1 */ /* 0x000e240008000018 */
[----:B0-----:R0:W-:Y:S01]  /*47a0*/  STSM.16.M88 [R2], R79 ;  /* 0x0000004f02007844 */ /* 0x0011e20000000000 */
[----:B------:R-:W-:Y:S01]  /*47b0*/  BAR.SYNC.DEFER_BLOCKING 0x0 ;  /* 0x0000000000007b1d */ /* 0x000fe20000010000 */
[----:B0-----:R-:W-:-:S04]  /*47c0*/  @!P3 FMUL R79, R79, 8388608 ;  /* 0x4b0000004f4fb820 */ /* 0x001fc80000400000 */
[C---:B------:R-:W-:Y:S01]  /*47d0*/  VIADD R3, R79.reuse, 0xc0cafb0d ;  /* 0xc0cafb0d4f037836 */ /* 0x040fe20000000000 */
[----:B------:R-:W-:-:S04]  /*47e0*/  ISETP.GE.U32.AND P2, PT, R79, 0x7f800000, PT ;  /* 0x7f8000004f00780c */ /* 0x000fc80003f46070 */
[----:B------:R-:W-:-:S04]  /*47f0*/  LOP3.LUT R74, R3, 0xff800000, RZ, 0xc0, !PT ;  /* 0xff800000034a7812 */ /* 0x000fc800078ec0ff */
[-C--:B------:R-:W-:Y:S02]  /*4800*/  IADD3 R3, PT, PT, R79, -R74.reuse, RZ ;  /* 0x8000004a4f037210 */ /* 0x080fe40007ffe0ff */
[----:B------:R-:W-:Y:S01]  /*4810*/  I2FP.F32.S32 R75, R74 ;  /* 0x0000004a004b7245 */ /* 0x000fe20000201400 */
[----:B------:R-:W0:Y:S02]  /*4820*/  LDSM.16.M88 R73, [R71+UR24] ;  /* 0x000000184749783b */ /* 0x000e240008000000 */
[----:B------:R-:W-:Y:S02]  /*4830*/  FADD R76, R3, -1 ;  /* 0xbf800000034c7421 */ /* 0x000fe40000000000 */
[----:B------:R-:W-:Y:S02]  /*4840*/  FFMA.FTZ R72, R75, 1.1920928955078125e-07, R72 ;  /* 0x340000004b487823 */ /* 0x000fe40000010048 */
[C---:B------:R-:W-:Y:S02]  /*4850*/  FFMA.FTZ R3, R76.reuse, R5, -0.16845393180847167969 ;  /* 0xbe2c7f304c037423 */ /* 0x040fe40000010005 */
[----:B------:R-:W1:Y:S01]  /*4860*/  LDTM.x64 R4, tmem[UR22] ;  /* 0x00000016000479ee */ /* 0x000e620008340000 */
[----:B------:R-:W-:Y:S01]  /*4870*/  NOP ;  /* 0x0000000000007918 */ /* 0x000fe20000000000 */
[C---:B------:R-:W-:Y:S01]  /*4880*/  FFMA.FTZ R3, R76.reuse, R3, 0.1716887056827545166 ;  /* 0x3e2fcf2a4c037423 */ /* 0x040fe20000010003 */
[----:B-1----:R-:W-:Y:S03]  /*4890*/  BAR.SYNC.DEFER_BLOCKING 0x0 ;  /* 0x0000000000007b1d */ /* 0x002fe60000010000 */
[----:B------:R-:W-:-:S04]  /*48a0*/  FFMA.FTZ R3, R76, R3, -0.17900948226451873779 ;  /* 0xbe374e434c037423 */ /* 0x000fc80000010003 */
[----:B------:R-:W-:-:S04]  /*48b0*/  FFMA.FTZ R3, R76, R3, 0.20512372255325317383 ;  /* 0x3e520bf44c037423 */ /* 0x000fc80000010003 */
[----:B------:R-:W-:-:S04]  /*48c0*/  FFMA.FTZ R3, R76, R3, -0.24046532809734344482 ;  /* 0xbe763c8b4c037423 */ /* 0x000fc80000010003 */
[----:B------:R-:W-:-:S04]  /*48d0*/  FFMA.FTZ R3, R76, R3, 0.28857114911079406738 ;  /* 0x3e93bf994c037423 */ /* 0x000fc80000010003 */
[----:B------:R-:W-:-:S04]  /*48e0*/  FFMA.FTZ R3, R76, R3, -0.36067417263984680176 ;  /* 0xbeb8aa494c037423 */ /* 0x000fc80000010003 */
[----:B------:R-:W-:-:S04]  /*48f0*/  FFMA.FTZ R3, R76, R3, 0.48089820146560668945 ;  /* 0x3ef6384a4c037423 */ /* 0x000fc80000010003 */
[----:B------:R-:W-:Y:S01]  /*4900*/  FFMA.FTZ R3, R76, R3, -0.72134751081466674805 ;  /* 0xbf38aa3b4c037423 */ /* 0x000fe20000010003 */
[----:B0-----:R-:W-:-:S03]  /*4910*/  FSETP.GT.AND P1, PT, |R73|, 8.50705917302346158658e+37, PT ;  /* 0x7e8000004900780b */ /* 0x001fc60003f24200 */
[----:B------:R-:W-:Y:S01]  /*4920*/  FMUL R81, R76, R3 ;  /* 0x000000034c517220 */ /* 0x000fe20000400000 */
[----:B------:R-:W-:Y:S02]  /*4930*/  FSETP.GEU.AND P3, PT, |R73|, 1.175494350822287508e-38, PT ;  /* 0x008000004900780b */ /* 0x000fe40003f6e200 */
[----:B------:R-:W-:Y:S01]  /*4940*/  LOP3.LUT R3, R0, 0x80, RZ, 0xc0, !PT ;  /* 0x0000008000037812 */ /* 0x000fe200078ec0ff */
[----:B------:R-:W-:Y:S01]  /*4950*/  FMUL R81, R76, R81 ;  /* 0x000000514c517220 */ /* 0x000fe20000400000 */
[----:B------:R-:W-:Y:S02]  /*4960*/  SHF.L.U32 R0, R0, 0x4, RZ ;  /* 0x0000000400007819 */ /* 0x000fe400000006ff */
[----:B------:R-:W-:Y:S01]  /*4970*/  LEA R3, R3, UR24, 0x5 ;  /* 0x0000001803037c11 */ /* 0x000fe2000f8e28ff */
[----:B------:R-:W-:Y:S01]  /*4980*/  FFMA.FTZ R81, R76, 1.4426950216293334961, R81 ;  /* 0x3fb8aa3b4c517823 */ /* 0x000fe20000010051 */
[----:B------:R-:W-:Y:S02]  /*4990*/  LOP3.LUT R0, R0, 0xff0, RZ, 0xc0, !PT ;  /* 0x00000ff000007812 */ /* 0x000fe400078ec0ff */
[----:B------:R-:W-:Y:S01]  /*49a0*/  LEA R70, R70, R3, 0x4 ;  /* 0x0000000346467211 */ /* 0x000fe200078e20ff */
[----:B------:R-:W-:Y:S01]  /*49b0*/  @P1 FMUL R73, R73, 0.25 ;  /* 0x3e80000049491820 */ /* 0x000fe20000400000 */
[----:B------:R-:W-:Y:S01]  /*49c0*/  @P1 FMUL R6, R6, 0.25 ;  /* 0x3e80000006061820 */ /* 0x000fe20000400000 */
[----:B------:R-:W-:Y:S01]  /*49d0*/  @P1 FMUL R5, R5, 0.25 ;  /* 0x3e80000005051820 */ /* 0x000fe20000400000 */
[----:B------:R-:W-:Y:S01]  /*49e0*/  @P1 FMUL R7, R7, 0.25 ;  /* 0x3e80000007071820 */ /* 0x000fe20000400000 */
[----:B------:R-:W-:Y:S01]  /*49f0*/  @!P3 FMUL R73, R73, 16777216 ;  /* 0x4b8000004949b820 */ /* 0x000fe20000400000 */
[----:B------:R-:W-:Y:S01]  /*4a00*/  @P1 FMUL R11, R11, 0.25 ;  /* 0x3e8000000b0b1820 */ /* 0x000fe20000400000 */
[----:B------:R-:W-:Y:S01]  /*4a10*/  @P1 FMUL R8, R8, 0.25 ;  /* 0x3e80000008081820 */ /* 0x000fe20000400000 */
[----:B------:R-:W-:Y:S01]  /*4a20*/  @P1 FMUL R10, R10, 0.25 ;  /* 0x3e8000000a0a1820 */ /* 0x000fe20000400000 */
[----:B------:R-:W-:Y:S01]  /*4a30*/  @P1 FMUL R12, R12, 0.25 ;  /* 0x3e8000000c0c1820 */ /* 0x000fe20000400000 */
[----:B------:R-:W-:Y:S01]  /*4a40*/  @P1 FMUL R14, R14, 0.25 ;  /* 0x3e8000000e0e1820 */ /* 0x000fe20000400000 */
[----:B------:R-:W0:Y:S01]  /*4a50*/  MUFU.RCP R73, R73 ;  /* 0x0000004900497308 */ /* 0x000e220000001000 */
[----:B------:R-:W-:Y:S01]  /*4a60*/  @P1 FMUL R18, R18, 0.25 ;  /* 0x3e80000012121820 */ /* 0x000fe20000400000 */
[----:B------:R-:W-:Y:S01]  /*4a70*/  @P1 FMUL R4, R4, 0.25 ;  /* 0x3e80000004041820 */ /* 0x000fe20000400000 */
[----:B------:R-:W-:Y:S01]  /*4a80*/  @P1 FMUL R9, R9, 0.25 ;  /* 0x3e80000009091820 */ /* 0x000fe20000400000 */
[----:B------:R-:W-:Y:S01]  /*4a90*/  @P1 FMUL R13, R13, 0.25 ;  /* 0x3e8000000d0d1820 */ /* 0x000fe20000400000 */
[----:B------:R-:W-:Y:S01]  /*4aa0*/  @P1 FMUL R15, R15, 0.25 ;  /* 0x3e8000000f0f1820 */ /* 0x000fe20000400000 */
[----:B------:R-:W-:Y:S01]  /*4ab0*/  @P1 FMUL R16, R16, 0.25 ;  /* 0x3e80000010101820 */ /* 0x000fe20000400000 */
[----:B------:R-:W-:Y:S01]  /*4ac0*/  @P1 FMUL R17, R17, 0.25 ;  /* 0x3e80000011111820 */ /* 0x000fe20000400000 */
[----:B------:R-:W-:Y:S01]  /*4ad0*/  @P1 FMUL R19, R19, 0.25 ;  /* 0x3e80000013131820 */ /* 0x000fe20000400000 */
[----:B------:R-:W-:Y:S01]  /*4ae0*/  @!P3 FMUL R6, R6, 16777216 ;  /* 0x4b8000000606b820 */ /* 0x000fe20000400000 */
        /* <DEDUP_REMOVED lines=15> */
[C---:B0-----:R-:W-:Y:S01]  /*4be0*/  FMUL R75, R73.reuse, R6 ;  /* 0x00000006494b7220 */ /* 0x041fe20000400000 */
[----:B------:R-:W-:Y:S01]  /*4bf0*/  FADD R3, R72, R81 ;  /* 0x0000005148037221 */ /* 0x000fe20000000000 */
        /* <DEDUP_REMOVED lines=14> */
[----:B------:R-:W-:Y:S01]  /*4ce0*/  FMUL R18, R73, R19 ;  /* 0x0000001349127220 */ /* 0x000fe20000400000 */
[----:B------:R-:W-:Y:S01]  /*4cf0*/  F2FP.BF16.F32.PACK_AB R8, R6, R5 ;  /* 0x000000050608723e */ /* 0x000fe200000010ff */
[----:B------:R-:W-:Y:S01]  /*4d00*/  @P2 IMAD.MOV.U32 R72, RZ, RZ, 0x7f800000 ;  /* 0x7f800000ff482424 */ /* 0x000fe200078e00ff */
[----:B------:R-:W-:Y:S01]  /*4d10*/  F2FP.BF16.F32.PACK_AB R5, R10, R7 ;  /* 0x000000070a05723e */ /* 0x000fe200000010ff */
[----:B------:R-:W-:Y:S01]  /*4d20*/  @P1 FMUL R20, R20, 0.25 ;  /* 0x3e80000014141820 */ /* 0x000fe20000400000 */
        /* <DEDUP_REMOVED lines=12> */
[----:B------:R-:W-:Y:S01]  /*4df0*/  @P1 FMUL R24, R24, 0.25 ;  /* 0x3e80000018181820 */ /* 0x000fe20000400000 */
[----:B------:R-:W-:Y:S01]  /*4e00*/  STS.128 [R70], R4 ;  /* 0x0000000446007388 */ /* 0x000fe20000000c00 */
[----:B------:R-:W-:Y:S01]  /*4e10*/  @P1 FMUL R28, R28, 0.25 ;  /* 0x3e8000001c1c1820 */ /* 0x000fe20000400000 */
[----:B------:R-:W-:Y:S01]  /*4e20*/  @P1 FMUL R29, R29, 0.25 ;  /* 0x3e8000001d1d1820 */ /* 0x000fe20000400000 */
[----:B------:R-:W-:Y:S01]  /*4e30*/  @P1 FMUL R30, R30, 0.25 ;  /* 0x3e8000001e1e1820 */ /* 0x000fe20000400000 */
[----:B------:R-:W-:Y:S01]  /*4e40*/  STS.128 [R70+0x800], R8 ;  /* 0x0008000846007388 */ /* 0x000fe20000000c00 */
[----:B------:R-:W-:Y:S01]  /*4e50*/  @P1 FMUL R31, R31, 0.25 ;  /* 0x3e8000001f1f1820 */ /* 0x000fe20000400000 */
[----:B------:R-:W-:Y:S01]  /*4e60*/  @P1 FMUL R32, R32, 0.25 ;  /* 0x3e80000020201820 */ /* 0x000fe20000400000 */
[----:B------:R-:W-:Y:S01]  /*4e70*/  @P1 FMUL R33, R33, 0.25 ;  /* 0x3e80000021211820 */ /* 0x000fe20000400000 */
[----:B------:R-:W-:Y:S01]  /*4e80*/  BAR.SYNC.DEFER_BLOCKING 0x0 ;  /* 0x0000000000007b1d */ /* 0x000fe20000010000 */
        /* <DEDUP_REMOVED lines=23> */
[----:B------:R-:W0:Y:S01]  /*5000*/  LDS.128 R4, [R0+UR24] ;  /* 0x0000001800047984 */ /* 0x000e220008000c00 */
[----:B------:R-:W-:Y:S01]  /*5010*/  @P1 FMUL R57, R57, 0.25 ;  /* 0x3e80000039391820 */ /* 0x000fe20000400000 */
[----:B------:R-:W-:Y:S01]  /*5020*/  @P1 FMUL R58, R58, 0.25 ;  /* 0x3e8000003a3a1820 */ /* 0x000fe20000400000 */
[----:B------:R-:W-:Y:S01]  /*5030*/  @P1 FMUL R59, R59, 0.25 ;  /* 0x3e8000003b3b1820 */ /* 0x000fe20000400000 */
[----:B------:R-:W-:Y:S01]  /*5040*/  LDS.128 R8, [R0+UR24+0x1000] ;  /* 0x0010001800087984 */ /* 0x000fe20008000c00 */
        /* <DEDUP_REMOVED lines=8> */
[C---:B------:R-:W-:Y:S01]  /*50d0*/  @P2 FFMA.FTZ R3, R79.reuse, R72, +INF ;  /* 0x7f8000004f032423 */ /* 0x040fe20000010048 */
[----:B------:R-:W-:Y:S01]  /*50e0*/  FSETP.NEU.AND P1, PT, R79, RZ, PT ;  /* 0x000000ff4f00720b */ /* 0x000fe20003f2d000 */
        /* <DEDUP_REMOVED lines=16> */
[----:B------:R-:W-:Y:S01]  /*51f0*/  FSEL R12, R3, -INF , P1 ;  /* 0xff800000030c7808 */ /* 0x000fe20000800000 */
        /* <DEDUP_REMOVED lines=16> */
[----:B------:R-:W-:Y:S01]  /*5300*/  FFMA R77, R12, 0.69314718246459960938, R77 ;  /* 0x3f3172180c4d7823 */ /* 0x000fe2000000004d */
[----:B------:R-:W-:Y:S01]  /*5310*/  BAR.SYNC.DEFER_BLOCKING 0x0 ;  /* 0x0000000000007b1d */ /* 0x000fe20000010000 */
[----:B------:R-:W-:Y:S01]  /*5320*/  F2FP.BF16.F32.PACK_AB R12, R22, R15 ;  /* 0x0000000f160c723e */ /* 0x000fe200000010ff */
[----:B------:R-:W-:Y:S01]  /*5330*/  @!P3 FMUL R36, R36, 16777216 ;  /* 0x4b8000002424b820 */ /* 0x000fe20000400000 */
        /* <DEDUP_REMOVED lines=21> */
[----:B------:R-:W-:Y:S01]  /*5490*/  STS.128 [R70], R12 ;  /* 0x0000000c46007388 */ /* 0x000fe20000000c00 */
[----:B------:R-:W-:Y:S01]  /*54a0*/  @!P3 FMUL R51, R51, 16777216 ;  /* 0x4b8000003333b820 */ /* 0x000fe20000400000 */
[C---:B------:R-:W-:Y:S01]  /*54b0*/  FMUL R20, R73.reuse, R36 ;  /* 0x0000002449147220 */ /* 0x040fe20000400000 */
[C---:B------:R-:W-:Y:S01]  /*54c0*/  FMUL R24, R73.reuse, R37 ;  /* 0x0000002549187220 */ /* 0x040fe20000400000 */
[----:B------:R-:W-:Y:S01]  /*54d0*/  STS.128 [R70+0x800], R16 ;  /* 0x0008001046007388 */ /* 0x000fe20000000c00 */
[C---:B------:R-:W-:Y:S01]  /*54e0*/  FMUL R23, R73.reuse, R38 ;  /* 0x0000002649177220 */ /* 0x040fe20000400000 */
[C---:B------:R-:W-:Y:S01]  /*54f0*/  FMUL R40, R73.reuse, R40 ;  /* 0x0000002849287220 */ /* 0x040fe20000400000 */
[C---:B------:R-:W-:Y:S01]  /*5500*/  FMUL R27, R73.reuse, R42 ;  /* 0x0000002a491b7220 */ /* 0x040fe20000400000 */
[----:B------:R-:W-:Y:S01]  /*5510*/  BAR.SYNC.DEFER_BLOCKING 0x0 ;  /* 0x0000000000007b1d */ /* 0x000fe20000010000 */
        /* <DEDUP_REMOVED lines=12> */
[----:B------:R-:W1:Y:S01]  /*55e0*/  LDC R3, c[0x0][0x3e8] ;  /* 0x0000fa00ff037b82 */ /* 0x000e620000000800 */
[----:B------:R-:W-:Y:S01]  /*55f0*/  F2FP.BF16.F32.PACK_AB R21, R27, R40 ;  /* 0x000000281b15723e */ /* 0x000fe200000010ff */
[----:B------:R-:W-:Y:S01]  /*5600*/  IMAD R41, R69, UR5, RZ ;  /* 0x0000000545297c24 */ /* 0x000fe2000f8e02ff */
[----:B------:R-:W-:Y:S01]  /*5610*/  F2FP.BF16.F32.PACK_AB R24, R39, R24 ;  /* 0x000000182718723e */ /* 0x000fe200000010ff */
[----:B------:R-:W-:Y:S01]  /*5620*/  @!P3 FMUL R57, R57, 16777216 ;  /* 0x4b8000003939b820 */ /* 0x000fe20000400000 */
[----:B------:R-:W-:Y:S01]  /*5630*/  F2FP.BF16.F32.PACK_AB R25, R30, R25 ;  /* 0x000000191e19723e */ /* 0x000fe200000010ff */
[----:B------:R-:W-:Y:S01]  /*5640*/  @!P3 FMUL R59, R59, 16777216 ;  /* 0x4b8000003b3bb820 */ /* 0x000fe20000400000 */
[----:B------:R-:W-:Y:S01]  /*5650*/  F2FP.BF16.F32.PACK_AB R22, R33, R44 ;  /* 0x0000002c2116723e */ /* 0x000fe200000010ff */
[----:B------:R-:W2:Y:S01]  /*5660*/  LDC.64 R46, c[0x0][0x398] ;  /* 0x0000e600ff2e7b82 */ /* 0x000ea20000000a00 */
[----:B------:R-:W-:Y:S01]  /*5670*/  F2FP.BF16.F32.PACK_AB R26, R34, R45 ;  /* 0x0000002d221a723e */ /* 0x000fe200000010ff */
[----:B------:R-:W-:Y:S01]  /*5680*/  IMAD.SHL.U32 R33, R41, 0x2, RZ ;  /* 0x0000000229217824 */ /* 0x000fe200078e00ff */
[----:B------:R-:W3:Y:S01]  /*5690*/  LDS.128 R12, [R0+UR24] ;  /* 0x00000018000c7984 */ /* 0x000ee20008000c00 */
[----:B------:R-:W-:Y:S01]  /*56a0*/  F2FP.BF16.F32.PACK_AB R23, R37, R48 ;  /* 0x000000302517723e */ /* 0x000fe200000010ff */
[C---:B------:R-:W-:Y:S01]  /*56b0*/  FMUL R57, R73.reuse, R57 ;  /* 0x0000003949397220 */ /* 0x040fe20000400000 */
[----:B------:R-:W-:Y:S01]  /*56c0*/  F2FP.BF16.F32.PACK_AB R27, R36, R49 ;  /* 0x00000031241b723e */ /* 0x000fe200000010ff */
[----:B------:R-:W-:Y:S01]  /*56d0*/  LDS.128 R16, [R0+UR24+0x1000] ;  /* 0x0010001800107984 */ /* 0x000fe20008000c00 */
[----:B------:R-:W-:Y:S01]  /*56e0*/  FMUL R32, R73, R59 ;  /* 0x0000003b49207220 */ /* 0x000fe20000400000 */
[----:B------:R-:W-:Y:S01]  /*56f0*/  @!P3 FMUL R53, R53, 16777216 ;  /* 0x4b8000003535b820 */ /* 0x000fe20000400000 */
[----:B------:R-:W-:Y:S01]  /*5700*/  @!P3 FMUL R55, R55, 16777216 ;  /* 0x4b8000003737b820 */ /* 0x000fe20000400000 */
[----:B------:R-:W-:Y:S01]  /*5710*/  BAR.SYNC.DEFER_BLOCKING 0x0 ;  /* 0x0000000000007b1d */ /* 0x000fe20000010000 */
[----:B------:R-:W-:Y:S01]  /*5720*/  @!P3 FMUL R52, R52, 16777216 ;  /* 0x4b8000003434b820 */ /* 0x000fe20000400000 */
[----:B------:R-:W-:Y:S01]  /*5730*/  @!P3 FMUL R54, R54, 16777216 ;  /* 0x4b8000003636b820 */ /* 0x000fe20000400000 */
[----:B------:R-:W-:Y:S01]  /*5740*/  @!P3 FMUL R56, R56, 16777216 ;  /* 0x4b8000003838b820 */ /* 0x000fe20000400000 */
[----:B------:R-:W-:Y:S01]  /*5750*/  @!P3 FMUL R58, R58, 16777216 ;  /* 0x4b8000003a3ab820 */ /* 0x000fe20000400000 */
[----:B-1----:R-:W-:-:S02]  /*5760*/  IMAD R68, R68, R3, RZ ;  /* 0x0000000344447224 */ /* 0x002fc400078e02ff */
[----:B------:R-:W-:Y:S01]  /*5770*/  @!P3 FMUL R60, R60, 16777216 ;  /* 0x4b8000003c3cb820 */ /* 0x000fe20000400000 */
[----:B------:R-:W-:Y:S01]  /*5780*/  @!P3 FMUL R61, R61, 16777216 ;  /* 0x4b8000003d3db820 */ /* 0x000fe20000400000 */
[----:B------:R-:W-:Y:S01]  /*5790*/  @!P3 FMUL R62, R62, 16777216 ;  /* 0x4b8000003e3eb820 */ /* 0x000fe20000400000 */
[----:B------:R-:W-:Y:S01]  /*57a0*/  @!P3 FMUL R63, R63, 16777216 ;  /* 0x4b8000003f3fb820 */ /* 0x000fe20000400000 */
[----:B------:R-:W-:Y:S01]  /*57b0*/  LEA R44, R3, R68, 0x1 ;  /* 0x00000044032c7211 */ /* 0x000fe200078e08ff */
[----:B------:R-:W-:Y:S01]  /*57c0*/  @!P3 FMUL R64, R64, 16777216 ;  /* 0x4b8000004040b820 */ /* 0x000fe20000400000 */
[----:B------:R-:W-:Y:S01]  /*57d0*/  @!P3 FMUL R65, R65, 16777216 ;  /* 0x4b8000004141b820 */ /* 0x000fe20000400000 */
[----:B--2---:R-:W-:Y:S01]  /*57e0*/  IADD3 R30, P1, P2, R33, UR6, R46 ;  /* 0x00000006211e7c10 */ /* 0x004fe2000fa3e02e */
[----:B------:R-:W-:Y:S01]  /*57f0*/  @!P3 FMUL R66, R66, 16777216 ;  /* 0x4b8000004242b820 */ /* 0x000fe20000400000 */
[----:B------:R-:W-:Y:S02]  /*5800*/  IMAD R46, R3, 0x2, R44 ;  /* 0x00000002032e7824 */ /* 0x000fe400078e022c */
[----:B------:R-:W-:Y:S01]  /*5810*/  @!P3 FMUL R67, R67, 16777216 ;  /* 0x4b8000004343b820 */ /* 0x000fe20000400000 */
[----:B------:R-:W-:Y:S01]  /*5820*/  F2FP.BF16.F32.PACK_AB R37, R32, R57 ;  /* 0x000000392025723e */ /* 0x000fe200000010ff */
[C---:B------:R-:W-:Y:S01]  /*5830*/  FMUL R53, R73.reuse, R53 ;  /* 0x0000003549357220 */ /* 0x040fe20000400000 */
[----:B------:R-:W-:Y:S01]  /*5840*/  FMUL R28, R73, R55 ;  /* 0x00000037491c7220 */ /* 0x000fe20000400000 */
[----:B------:R-:W-:Y:S01]  /*5850*/  LEA R32, R3, R46, 0x1 ;  /* 0x0000002e03207211 */ /* 0x000fe200078e08ff */
[C---:B------:R-:W-:Y:S01]  /*5860*/  FMUL R52, R73.reuse, R52 ;  /* 0x0000003449347220 */ /* 0x040fe20000400000 */
[C---:B------:R-:W-:Y:S01]  /*5870*/  FMUL R29, R73.reuse, R54 ;  /* 0x00000036491d7220 */ /* 0x040fe20000400000 */
[C---:B------:R-:W-:Y:S01]  /*5880*/  FMUL R56, R73.reuse, R56 ;  /* 0x0000003849387220 */ /* 0x040fe20000400000 */
[----:B------:R-:W-:Y:S01]  /*5890*/  STS.128 [R70], R20 ;  /* 0x0000001446007388 */ /* 0x000fe20000000c00 */
[C---:B------:R-:W-:Y:S01]  /*58a0*/  FMUL R31, R73.reuse, R58 ;  /* 0x0000003a491f7220 */ /* 0x040fe20000400000 */
        /* <DEDUP_REMOVED lines=9> */
[----:B------:R-:W-:Y:S01]  /*5940*/  FMUL R42, R73, R67 ;  /* 0x00000043492a7220 */ /* 0x000fe20000400000 */
[----:B------:R-:W-:Y:S01]  /*5950*/  IMAD R48, R3, 0x2, R32 ;  /* 0x0000000203307824 */ /* 0x000fe200078e0220 */
[----:B------:R-:W-:Y:S01]  /*5960*/  F2FP.BF16.F32.PACK_AB R36, R28, R53 ;  /* 0x000000351c24723e */ /* 0x000fe200000010ff */
[----:B------:R-:W-:Y:S01]  /*5970*/  UIMAD.WIDE UR4, UR4, 0x2, URZ ;  /* 0x00000002040478a5 */ /* 0x000fe2000f8e02ff */
[----:B------:R-:W-:Y:S01]  /*5980*/  F2FP.BF16.F32.PACK_AB R52, R29, R52 ;  /* 0x000000341d34723e */ /* 0x000fe200000010ff */
[----:B------:R-:W-:Y:S01]  /*5990*/  IMAD.HI R34, R41, 0x2, RZ ;  /* 0x0000000229227827 */ /* 0x000fe200078e02ff */
[----:B------:R-:W-:-:S02]  /*59a0*/  F2FP.BF16.F32.PACK_AB R53, R31, R56 ;  /* 0x000000381f35723e */ /* 0x000fc400000010ff */
[----:B------:R-:W-:Y:S02]  /*59b0*/  F2FP.BF16.F32.PACK_AB R54, R35, R60 ;  /* 0x0000003c2336723e */ /* 0x000fe400000010ff */
[----:B------:R-:W-:Y:S02]  /*59c0*/  F2FP.BF16.F32.PACK_AB R38, R38, R61 ;  /* 0x0000003d2626723e */ /* 0x000fe400000010ff */
[----:B------:R-:W-:Y:S02]  /*59d0*/  F2FP.BF16.F32.PACK_AB R55, R55, R64 ;  /* 0x000000403737723e */ /* 0x000fe400000010ff */
[----:B------:R-:W-:Y:S01]  /*59e0*/  F2FP.BF16.F32.PACK_AB R39, R42, R65 ;  /* 0x000000412a27723e */ /* 0x000fe200000010ff */
[----:B------:R-:W1:Y:S01]  /*59f0*/  LDCU UR4, c[0x0][0x3ec] ;  /* 0x00007d80ff0477ac */ /* 0x000e620008000800 */
[----:B------:R-:W-:Y:S02]  /*5a00*/  LEA R42, R3, R48, 0x1 ;  /* 0x00000030032a7211 */ /* 0x000fe400078e08ff */
[----:B------:R-:W-:-:S02]  /*5a10*/  IADD3.X R33, PT, PT, R34, UR5, R47, P1, P2 ;  /* 0x0000000522217c10 */ /* 0x000fc40008fe442f */
[-C--:B------:R-:W-:Y:S01]  /*5a20*/  LEA R28, P1, R68, R30.reuse, 0x1 ;  /* 0x0000001e441c7211 */ /* 0x080fe200078208ff */
[----:B------:R-:W2:Y:S01]  /*5a30*/  LDS.128 R24, [R0+UR24] ;  /* 0x0000001800187984 */ /* 0x000ea20008000c00 */
[C---:B------:R-:W-:Y:S01]  /*5a40*/  IMAD R50, R3.reuse, 0x2, R42 ;  /* 0x0000000203327824 */ /* 0x040fe200078e022a */
[----:B------:R-:W-:Y:S02]  /*5a50*/  LEA R40, P2, R46, R30, 0x1 ;  /* 0x0000001e2e287211 */ /* 0x000fe400078408ff */
[----:B------:R-:W-:Y:S01]  /*5a60*/  LDS.128 R20, [R0+UR24+0x1000] ;  /* 0x0010001800147984 */ /* 0x000fe20008000c00 */
[----:B------:R-:W-:Y:S02]  /*5a70*/  LEA.HI.X.SX32 R29, R68, R33, 0x1, P1 ;  /* 0x00000021441d7211 */ /* 0x000fe400008f0eff */
[----:B------:R-:W-:Y:S01]  /*5a80*/  LEA R56, R3, R50, 0x1 ;  /* 0x0000003203387211 */ /* 0x000fe200078e08ff */
[----:B------:R-:W-:Y:S01]  /*5a90*/  BAR.SYNC.DEFER_BLOCKING 0x0 ;  /* 0x0000000000007b1d */ /* 0x000fe20000010000 */
[----:B------:R-:W-:-:S02]  /*5aa0*/  LEA R34, P1, R44, R30, 0x1 ;  /* 0x0000001e2c227211 */ /* 0x000fc400078208ff */
[-C--:B------:R-:W-:Y:S01]  /*5ab0*/  LEA.HI.X.SX32 R41, R46, R33.reuse, 0x1, P2 ;  /* 0x000000212e297211 */ /* 0x080fe200010f0eff */
[----:B------:R-:W-:Y:S01]  /*5ac0*/  IMAD R58, R3, 0x2, R56 ;  /* 0x00000002033a7824 */ /* 0x000fe200078e0238 */
[----:B------:R-:W-:Y:S01]  /*5ad0*/  LEA.HI.X.SX32 R35, R44, R33, 0x1, P1 ;  /* 0x000000212c237211 */ /* 0x000fe200008f0eff */
[----:B-1----:R-:W-:Y:S01]  /*5ae0*/  UIMAD UR4, UR25, UR4, URZ ;  /* 0x00000004190472a4 */ /* 0x002fe2000f8e02ff */
[----:B0-----:R-:W-:Y:S02]  /*5af0*/  PRMT R31, R5, 0x7632, R31 ;  /* 0x00007632051f7816 */ /* 0x001fe4000000001f */
[C---:B------:R-:W-:Y:S01]  /*5b00*/  LEA R44, R3.reuse, R58, 0x1 ;  /* 0x0000003a032c7211 */ /* 0x040fe200078e08ff */
[----:B------:R-:W-:Y:S02]  /*5b10*/  USHF.L.U32 UR6, UR4, 0x2, URZ ;  /* 0x0000000204067899 */ /* 0x000fe400080006ff */
[----:B------:R-:W-:Y:S02]  /*5b20*/  UIMAD.WIDE UR4, UR4, 0x4, URZ ;  /* 0x00000004040478a5 */ /* 0x000fe4000f8e02ff */
[----:B------:R-:W-:Y:S01]  /*5b30*/  IMAD R46, R3, 0x2, R44 ;  /* 0x00000002032e7824 */ /* 0x000fe200078e022c */
[----:B------:R-:W-:Y:S04]  /*5b40*/  STS.128 [R70], R52 ;  /* 0x0000003446007388 */ /* 0x000fe80000000c00 */
[----:B------:R0:W-:Y:S01]  /*5b50*/  STS.128 [R70+0x800], R36 ;  /* 0x0008002446007388 */ /* 0x0001e20000000c00 */
[----:B------:R-:W-:Y:S01]  /*5b60*/  BAR.SYNC.DEFER_BLOCKING 0x0 ;  /* 0x0000000000007b1d */ /* 0x000fe20000010000 */
[----:B0-----:R-:W-:-:S04]  /*5b70*/  LEA R36, P1, R32, R30, 0x1 ;  /* 0x0000001e20247211 */ /* 0x001fc800078208ff */
[----:B------:R-:W-:Y:S02]  /*5b80*/  LEA.HI.X.SX32 R37, R32, R33, 0x1, P1 ;  /* 0x0000002120257211 */ /* 0x000fe400008f0eff */
[----:B------:R-:W-:Y:S01]  /*5b90*/  LEA R32, R3, R46, 0x1 ;  /* 0x0000002e03207211 */ /* 0x000fe200078e08ff */
[----:B------:R0:W-:Y:S02]  /*5ba0*/  STG.E.U16 desc[UR30][R28.64], R4 ;  /* 0x000000041c007986 */ /* 0x0001e4000c10151e */
[----:B0-----:R-:W-:Y:S02]  /*5bb0*/  PRMT R29, R4, 0x7632, R29 ;  /* 0x00007632041d7816 */ /* 0x001fe4000000001d */
[----:B------:R-:W-:-:S03]  /*5bc0*/  LEA R28, P1, R48, R30, 0x1 ;  /* 0x0000001e301c7211 */ /* 0x000fc600078208ff */
[----:B------:R0:W-:Y:S04]  /*5bd0*/  STG.E.U16 desc[UR30][R34.64], R29 ;  /* 0x0000001d22007986 */ /* 0x0001e8000c10151e */
[----:B------:R1:W-:Y:S04]  /*5be0*/  STG.E.U16 desc[UR30][R40.64], R5 ;  /* 0x0000000528007986 */ /* 0x0003e8000c10151e */
[----:B------:R3:W-:Y:S01]  /*5bf0*/  STG.E.U16 desc[UR30][R36.64], R31 ;  /* 0x0000001f24007986 */ /* 0x0007e2000c10151e */
[----:B0-----:R-:W-:Y:S01]  /*5c00*/  LEA.HI.X.SX32 R29, R48, R33, 0x1, P1 ;  /* 0x00000021301d7211 */ /* 0x001fe200008f0eff */
[----:B------:R-:W-:Y:S01]  /*5c10*/  IMAD R48, R3, 0x2, R32 ;  /* 0x0000000203307824 */ /* 0x000fe200078e0220 */
[----:B------:R-:W-:-:S02]  /*5c20*/  LEA R38, P1, R42, R30, 0x1 ;  /* 0x0000001e2a267211 */ /* 0x000fc400078208ff */
[----:B-1----:R-:W-:Y:S01]  /*5c30*/  PRMT R5, R6, 0x7632, R5 ;  /* 0x0000763206057816 */ /* 0x002fe20000000005 */
[----:B------:R0:W-:Y:S01]  /*5c40*/  STG.E.U16 desc[UR30][R28.64], R6 ;  /* 0x000000061c007986 */ /* 0x0001e2000c10151e */
[C---:B------:R-:W-:Y:S02]  /*5c50*/  LEA R52, R3.reuse, R48, 0x1 ;  /* 0x0000003003347211 */ /* 0x040fe400078e08ff */
[-C--:B------:R-:W-:Y:S02]  /*5c60*/  LEA.HI.X.SX32 R39, R42, R33.reuse, 0x1, P1 ;  /* 0x000000212a277211 */ /* 0x080fe400008f0eff */
[C---:B------:R-:W-:Y:S01]  /*5c70*/  LEA R34, P1, R50.reuse, R30, 0x1 ;  /* 0x0000001e32227211 */ /* 0x040fe200078208ff */
[----:B------:R-:W-:Y:S01]  /*5c80*/  IMAD R42, R3, 0x2, R52 ;  /* 0x00000002032a7824 */ /* 0x000fe200078e0234 */
[----:B---3--:R-:W-:Y:S01]  /*5c90*/  PRMT R31, R15, 0x7632, R31 ;  /* 0x000076320f1f7816 */ /* 0x008fe2000000001f */
[----:B------:R1:W-:Y:S01]  /*5ca0*/  STG.E.U16 desc[UR30][R38.64], R5 ;  /* 0x0000000526007986 */ /* 0x0003e2000c10151e */
[----:B------:R-:W-:-:S02]  /*5cb0*/  LEA.HI.X.SX32 R35, R50, R33, 0x1, P1 ;  /* 0x0000002132237211 */ /* 0x000fc400008f0eff */
[----:B------:R-:W-:Y:S02]  /*5cc0*/  LEA R40, R3, R42, 0x1 ;  /* 0x0000002a03287211 */ /* 0x000fe400078e08ff */
[C---:B------:R-:W-:Y:S01]  /*5cd0*/  LEA R4, P1, R56.reuse, R30, 0x1 ;  /* 0x0000001e38047211 */ /* 0x040fe200078208ff */
[----:B------:R-:W-:Y:S01]  /*5ce0*/  STG.E.U16 desc[UR30][R34.64], R7 ;  /* 0x0000000722007986 */ /* 0x000fe2000c10151e */
[----:B0-----:R-:W-:Y:S01]  /*5cf0*/  PRMT R29, R7, 0x7632, R29 ;  /* 0x00007632071d7816 */ /* 0x001fe2000000001d */
[----:B------:R-:W-:Y:S01]  /*5d00*/  IMAD R50, R3, 0x2, R40 ;  /* 0x0000000203327824 */ /* 0x000fe200078e0228 */
[----:B-1----:R-:W-:-:S04]  /*5d10*/  LEA.HI.X.SX32 R5, R56, R33, 0x1, P1 ;  /* 0x0000002138057211 */ /* 0x002fc800008f0eff */
[C---:B------:R-:W-:Y:S02]  /*5d20*/  LEA R54, R3.reuse, R50, 0x1 ;  /* 0x0000003203367211 */ /* 0x040fe400078e08ff */
[CC--:B------:R-:W-:Y:S01]  /*5d30*/  LEA R36, P1, R58.reuse, R30.reuse, 0x1 ;  /* 0x0000001e3a247211 */ /* 0x0c0fe200078208ff */
[----:B------:R0:W-:Y:S02]  /*5d40*/  STG.E.U16 desc[UR30][R4.64], R29 ;  /* 0x0000001d04007986 */ /* 0x0001e4000c10151e */
[C---:B------:R-:W-:Y:S01]  /*5d50*/  IMAD R56, R3.reuse, 0x2, R54 ;  /* 0x0000000203387824 */ /* 0x040fe200078e0236 */
[-C--:B------:R-:W-:Y:S02]  /*5d60*/  LEA.HI.X.SX32 R37, R58, R33.reuse, 0x1, P1 ;  /* 0x000000213a257211 */ /* 0x080fe400008f0eff */
[C---:B------:R-:W-:Y:S02]  /*5d70*/  LEA R28, P1, R44.reuse, R30, 0x1 ;  /* 0x0000001e2c1c7211 */ /* 0x040fe400078208ff */
[----:B------:R-:W-:Y:S01]  /*5d80*/  LEA R58, R3, R56, 0x1 ;  /* 0x00000038033a7211 */ /* 0x000fe200078e08ff */
[----:B------:R-:W-:Y:S01]  /*5d90*/  STG.E.U16 desc[UR30][R36.64], R12 ;  /* 0x0000000c24007986 */ /* 0x000fe2000c10151e */
[----:B0-----:R-:W-:-:S03]  /*5da0*/  LEA.HI.X.SX32 R29, R44, R33, 0x1, P1 ;  /* 0x000000212c1d7211 */ /* 0x001fc600008f0eff */
[C---:B------:R-:W-:Y:S01]  /*5db0*/  IMAD R44, R3.reuse, 0x2, R58 ;  /* 0x00000002032c7824 */ /* 0x040fe200078e023a */
[----:B------:R-:W-:Y:S02]  /*5dc0*/  LEA R38, P1, R46, R30, 0x1 ;  /* 0x0000001e2e267211 */ /* 0x000fe400078208ff */
[----:B------:R-:W-:Y:S02]  /*5dd0*/  PRMT R5, R12, 0x7632, R5 ;  /* 0x000076320c057816 */ /* 0x000fe40000000005 */
[----:B------:R-:W-:Y:S02]  /*5de0*/  LEA.HI.X.SX32 R39, R46, R33, 0x1, P1 ;  /* 0x000000212e277211 */ /* 0x000fe400008f0eff */
[----:B------:R-:W-:Y:S01]  /*5df0*/  LEA R46, R3, R44, 0x1 ;  /* 0x0000002c032e7211 */ /* 0x000fe200078e08ff */
[----:B------:R0:W-:Y:S01]  /*5e00*/  STG.E.U16 desc[UR30][R28.64], R5 ;  /* 0x000000051c007986 */ /* 0x0001e2000c10151e */
[----:B------:R-:W-:-:S03]  /*5e10*/  LEA R6, P1, R32, R30, 0x1 ;  /* 0x0000001e20067211 */ /* 0x000fc600078208ff */
[C---:B------:R-:W-:Y:S01]  /*5e20*/  IMAD R60, R3.reuse, 0x2, R46 ;  /* 0x00000002033c7824 */ /* 0x040fe200078e022e */
[-C--:B------:R-:W-:Y:S01]  /*5e30*/  LEA.HI.X.SX32 R7, R32, R33.reuse, 0x1, P1 ;  /* 0x0000002120077211 */ /* 0x080fe200008f0eff */
[----:B------:R1:W-:Y:S01]  /*5e40*/  STG.E.U16 desc[UR30][R38.64], R13 ;  /* 0x0000000d26007986 */ /* 0x0003e2000c10151e */
[----:B------:R-:W-:Y:S02]  /*5e50*/  LEA R4, P1, R48, R30, 0x1 ;  /* 0x0000001e30047211 */ /* 0x000fe400078208ff */
[C---:B------:R-:W-:Y:S02]  /*5e60*/  LEA R32, R3.reuse, R60, 0x1 ;  /* 0x0000003c03207211 */ /* 0x040fe400078e08ff */
[-C--:B------:R-:W-:Y:S02]  /*5e70*/  LEA R84, P2, R60, R30.reuse, 0x1 ;  /* 0x0000001e3c547211 */ /* 0x080fe400078408ff */
[----:B0-----:R-:W-:Y:S01]  /*5e80*/  LEA.HI.X.SX32 R5, R48, R33, 0x1, P1 ;  /* 0x0000002130057211 */ /* 0x001fe200008f0eff */
[----:B------:R-:W-:Y:S01]  /*5e90*/  IMAD R36, R3, 0x2, R32 ;  /* 0x0000000203247824 */ /* 0x000fe200078e0220 */
[----:B------:R-:W-:-:S02]  /*5ea0*/  LEA R34, P1, R52, R30, 0x1 ;  /* 0x0000001e34227211 */ /* 0x000fc400078208ff */
[----:B------:R-:W-:Y:S02]  /*5eb0*/  PRMT R29, R13, 0x7632, R29 ;  /* 0x000076320d1d7816 */ /* 0x000fe4000000001d */
[C---:B------:R-:W-:Y:S02]  /*5ec0*/  LEA R48, R3.reuse, R36, 0x1 ;  /* 0x0000002403307211 */ /* 0x040fe400078e08ff */
[-C--:B------:R-:W-:Y:S01]  /*5ed0*/  LEA.HI.X.SX32 R35, R52, R33.reuse, 0x1, P1 ;  /* 0x0000002134237211 */ /* 0x080fe200008f0eff */
[----:B------:R0:W-:Y:S01]  /*5ee0*/  STG.E.U16 desc[UR30][R6.64], R29 ;  /* 0x0000001d06007986 */ /* 0x0001e2000c10151e */
[-C--:B------:R-:W-:Y:S01]  /*5ef0*/  LEA R28, P1, R42, R30.reuse, 0x1 ;  /* 0x0000001e2a1c7211 */ /* 0x080fe200078208ff */
[----:B------:R-:W-:Y:S01]  /*5f00*/  IMAD R52, R3, 0x2, R48 ;  /* 0x0000000203347824 */ /* 0x000fe200078e0230 */
[----:B------:R-:W-:Y:S01]  /*5f10*/  LEA R86, P3, R32, R30, 0x1 ;  /* 0x0000001e20567211 */ /* 0x000fe200078608ff */
[----:B------:R3:W-:Y:S01]  /*5f20*/  STG.E.U16 desc[UR30][R4.64], R14 ;  /* 0x0000000e04007986 */ /* 0x0007e2000c10151e */
[----:B------:R-:W-:-:S02]  /*5f30*/  LEA.HI.X.SX32 R85, R60, R33, 0x1, P2 ;  /* 0x000000213c557211 */ /* 0x000fc400010f0eff */
[C---:B-1----:R-:W-:Y:S02]  /*5f40*/  LEA R38, R3.reuse, R52, 0x1 ;  /* 0x0000003403267211 */ /* 0x042fe400078e08ff */
[-C--:B------:R-:W-:Y:S02]  /*5f50*/  LEA.HI.X.SX32 R87, R32, R33.reuse, 0x1, P3 ;  /* 0x0000002120577211 */ /* 0x080fe400018f0eff */
[-C--:B------:R-:W-:Y:S02]  /*5f60*/  LEA R92, P3, R52, R30.reuse, 0x1 ;  /* 0x0000001e345c7211 */ /* 0x080fe400078608ff */
[----:B0-----:R-:W-:Y:S01]  /*5f70*/  LEA.HI.X.SX32 R29, R42, R33, 0x1, P1 ;  /* 0x000000212a1d7211 */ /* 0x001fe200008f0eff */
[----:B------:R-:W-:Y:S01]  /*5f80*/  IMAD R42, R3, 0x2, R38 ;  /* 0x00000002032a7824 */ /* 0x000fe200078e0226 */
[----:B------:R-:W-:Y:S02]  /*5f90*/  LEA R12, P1, R40, R30, 0x1 ;  /* 0x0000001e280c7211 */ /* 0x000fe400078208ff */
[----:B---3--:R-:W-:-:S02]  /*5fa0*/  PRMT R5, R14, 0x7632, R5 ;  /* 0x000076320e057816 */ /* 0x008fc40000000005 */
[-C--:B------:R-:W-:Y:S02]  /*5fb0*/  LEA.HI.X.SX32 R13, R40, R33.reuse, 0x1, P1 ;  /* 0x00000021280d7211 */ /* 0x080fe400008f0eff */
[C---:B------:R-:W-:Y:S01]  /*5fc0*/  LEA R6, P1, R50.reuse, R30, 0x1 ;  /* 0x0000001e32067211 */ /* 0x040fe200078208ff */
[----:B------:R0:W-:Y:S01]  /*5fd0*/  STG.E.U16 desc[UR30][R34.64], R5 ;  /* 0x0000000522007986 */ /* 0x0001e2000c10151e */
[C---:B------:R-:W-:Y:S02]  /*5fe0*/  LEA R40, R3.reuse, R42, 0x1 ;  /* 0x0000002a03287211 */ /* 0x040fe400078e08ff */
[-C--:B------:R-:W-:Y:S01]  /*5ff0*/  LEA.HI.X.SX32 R7, R50, R33.reuse, 0x1, P1 ;  /* 0x0000002132077211 */ /* 0x080fe200008f0eff */
[----:B------:R1:W-:Y:S01]  /*6000*/  STG.E.U16 desc[UR30][R28.64], R15 ;  /* 0x0000000f1c007986 */ /* 0x0003e2000c10151e */
[-C--:B------:R-:W-:Y:S01]  /*6010*/  LEA R4, P1, R54, R30.reuse, 0x1 ;  /* 0x0000001e36047211 */ /* 0x080fe200078208ff */
[----:B------:R-:W-:Y:S01]  /*6020*/  IMAD R50, R3, 0x2, R40 ;  /* 0x0000000203327824 */ /* 0x000fe200078e0228 */
[----:B------:R-:W-:Y:S01]  /*6030*/  LEA.HI.X.SX32 R93, R52, R33, 0x1, P3 ;  /* 0x00000021345d7211 */ /* 0x000fe200018f0eff */
[----:B------:R-:W-:Y:S01]  /*6040*/  STG.E.U16 desc[UR30][R12.64], R31 ;  /* 0x0000001f0c007986 */ /* 0x000fe2000c10151e */
[----:B------:R-:W-:-:S02]  /*6050*/  LEA R90, P2, R48, R30, 0x1 ;  /* 0x0000001e305a7211 */ /* 0x000fc400078408ff */
[C---:B------:R-:W-:Y:S01]  /*6060*/  LEA R62, R3.reuse, R50, 0x1 ;  /* 0x00000032033e7211 */ /* 0x040fe200078e08ff */
[----:B--2---:R2:W-:Y:S01]  /*6070*/  STG.E.U16 desc[UR30][R6.64], R24 ;  /* 0x0000001806007986 */ /* 0x0045e2000c10151e */
[-C--:B0-----:R-:W-:Y:S02]  /*6080*/  LEA.HI.X.SX32 R5, R54, R33.reuse, 0x1, P1 ;  /* 0x0000002136057211 */ /* 0x081fe400008f0eff */
[-C--:B------:R-:W-:Y:S01]  /*6090*/  LEA R34, P1, R56, R30.reuse, 0x1 ;  /* 0x0000001e38227211 */ /* 0x080fe200078208ff */
[C---:B------:R-:W-:Y:S01]  /*60a0*/  IMAD R54, R3.reuse, 0x2, R62 ;  /* 0x0000000203367824 */ /* 0x040fe200078e023e */
[----:B------:R-:W-:Y:S02]  /*60b0*/  LEA R98, P3, R40, R30, 0x1 ;  /* 0x0000001e28627211 */ /* 0x000fe400078608ff */
[----:B------:R-:W-:Y:S02]  /*60c0*/  LEA.HI.X.SX32 R35, R56, R33, 0x1, P1 ;  /* 0x0000002138237211 */ /* 0x000fe400008f0eff */
[----:B-1----:R-:W-:-:S02]  /*60d0*/  LEA R28, R3, R54, 0x1 ;  /* 0x00000036031c7211 */ /* 0x002fc400078e08ff */
[-C--:B------:R-:W-:Y:S02]  /*60e0*/  LEA R14, P1, R58, R30.reuse, 0x1 ;  /* 0x0000001e3a0e7211 */ /* 0x080fe400078208ff */
[----:B--2---:R-:W-:Y:S01]  /*60f0*/  PRMT R7, R24, 0x7632, R7 ;  /* 0x0000763218077816 */ /* 0x004fe20000000007 */
[C---:B------:R-:W-:Y:S01]  /*6100*/  IMAD R12, R3.reuse, 0x2, R28 ;  /* 0x00000002030c7824 */ /* 0x040fe200078e021c */
[-C--:B------:R-:W-:Y:S02]  /*6110*/  LEA.HI.X.SX32 R15, R58, R33.reuse, 0x1, P1 ;  /* 0x000000213a0f7211 */ /* 0x080fe400008f0eff */
[C---:B------:R-:W-:Y:S01]  /*6120*/  LEA R80, P1, R44.reuse, R30, 0x1 ;  /* 0x0000001e2c507211 */ /* 0x040fe200078208ff */
[----:B------:R-:W-:Y:S01]  /*6130*/  STG.E.U16 desc[UR30][R4.64], R7 ;  /* 0x0000000704007986 */ /* 0x000fe2000c10151e */
[C---:B------:R-:W-:Y:S02]  /*6140*/  LEA R56, R3.reuse, R12, 0x1 ;  /* 0x0000000c03387211 */ /* 0x040fe400078e08ff */
[-C--:B------:R-:W-:Y:S01]  /*6150*/  LEA.HI.X.SX32 R81, R44, R33.reuse, 0x1, P1 ;  /* 0x000000212c517211 */ /* 0x080fe200008f0eff */
[----:B------:R0:W-:Y:S01]  /*6160*/  STG.E.U16 desc[UR30][R34.64], R25 ;  /* 0x0000001922007986 */ /* 0x0001e2000c10151e */
[----:B------:R-:W-:Y:S01]  /*6170*/  LEA R82, P1, R46, R30, 0x1 ;  /* 0x0000001e2e527211 */ /* 0x000fe200078208ff */
[----:B------:R-:W-:Y:S01]  /*6180*/  IMAD R24, R3, 0x2, R56 ;  /* 0x0000000203187824 */ /* 0x000fe200078e0238 */
[----:B------:R-:W-:-:S02]  /*6190*/  LEA.HI.X.SX32 R91, R48, R33, 0x1, P2 ;  /* 0x00000021305b7211 */ /* 0x000fc400010f0eff */
[-C--:B------:R-:W-:Y:S02]  /*61a0*/  LEA.HI.X.SX32 R83, R46, R33.reuse, 0x1, P1 ;  /* 0x000000212e537211 */ /* 0x080fe400008f0eff */
[C---:B------:R-:W-:Y:S02]  /*61b0*/  LEA R44, R3.reuse, R24, 0x1 ;  /* 0x00000018032c7211 */ /* 0x040fe400078e08ff */
[-C--:B------:R-:W-:Y:S02]  /*61c0*/  LEA R88, P1, R36, R30.reuse, 0x1 ;  /* 0x0000001e24587211 */ /* 0x080fe400078208ff */
[-C--:B------:R-:W-:Y:S01]  /*61d0*/  LEA.HI.X.SX32 R99, R40, R33.reuse, 0x1, P3 ;  /* 0x0000002128637211 */ /* 0x080fe200018f0eff */
[----:B------:R-:W-:Y:S01]  /*61e0*/  IMAD R46, R3, 0x2, R44 ;  /* 0x00000002032e7824 */ /* 0x000fe200078e022c */
[----:B------:R-:W-:Y:S02]  /*61f0*/  LEA.HI.X.SX32 R89, R36, R33, 0x1, P1 ;  /* 0x0000002124597211 */ /* 0x000fe400008f0eff */
[----:B------:R-:W-:-:S02]  /*6200*/  LEA R94, P1, R38, R30, 0x1 ;  /* 0x0000001e265e7211 */ /* 0x000fc400078208ff */
[C---:B------:R-:W-:Y:S02]  /*6210*/  LEA R32, R3.reuse, R46, 0x1 ;  /* 0x0000002e03207211 */ /* 0x040fe400078e08ff */
[-C--:B------:R-:W-:Y:S02]  /*6220*/  LEA.HI.X.SX32 R95, R38, R33.reuse, 0x1, P1 ;  /* 0x00000021265f7211 */ /* 0x080fe400008f0eff */
[-C--:B------:R-:W-:Y:S01]  /*6230*/  LEA R96, P2, R42, R30.reuse, 0x1 ;  /* 0x0000001e2a607211 */ /* 0x080fe200078408ff */
[C---:B0-----:R-:W-:Y:S01]  /*6240*/  IMAD R34, R3.reuse, 0x2, R32 ;  /* 0x0000000203227824 */ /* 0x041fe200078e0220 */
[----:B------:R-:W-:Y:S02]  /*6250*/  LEA R100, P1, R50, R30, 0x1 ;  /* 0x0000001e32647211 */ /* 0x000fe400078208ff */
[----:B------:R-:W-:Y:S02]  /*6260*/  LEA.HI.X.SX32 R97, R42, R33, 0x1, P2 ;  /* 0x000000212a617211 */ /* 0x000fe400010f0eff */
[----:B------:R-:W-:-:S02]  /*6270*/  LEA R36, R3, R34, 0x1 ;  /* 0x0000002203247211 */ /* 0x000fc400078e08ff */
[-C--:B------:R-:W-:Y:S02]  /*6280*/  LEA.HI.X.SX32 R101, R50, R33.reuse, 0x1, P1 ;  /* 0x0000002132657211 */ /* 0x080fe400008f0eff */
[-C--:B------:R-:W-:Y:S01]  /*6290*/  LEA R104, P3, R54, R30.reuse, 0x1 ;  /* 0x0000001e36687211 */ /* 0x080fe200078608ff */
[C---:B------:R-:W-:Y:S01]  /*62a0*/  IMAD R38, R3.reuse, 0x2, R36 ;  /* 0x0000000203267824 */ /* 0x040fe200078e0224 */
[----:B------:R-:W-:Y:S02]  /*62b0*/  LEA R106, P1, R28, R30, 0x1 ;  /* 0x0000001e1c6a7211 */ /* 0x000fe400078208ff */
[----:B------:R-:W-:Y:S02]  /*62c0*/  LEA.HI.X.SX32 R105, R54, R33, 0x1, P3 ;  /* 0x0000002136697211 */ /* 0x000fe400018f0eff */
[----:B------:R-:W-:Y:S02]  /*62d0*/  LEA R40, R3, R38, 0x1 ;  /* 0x0000002603287211 */ /* 0x000fe400078e08ff */
[----:B------:R-:W-:-:S02]  /*62e0*/  LEA R110, P3, R56, R30, 0x1 ;  /* 0x0000001e386e7211 */ /* 0x000fc400078608ff */
[-C--:B------:R-:W-:Y:S01]  /*62f0*/  LEA.HI.X.SX32 R107, R28, R33.reuse, 0x1, P1 ;  /* 0x000000211c6b7211 */ /* 0x080fe200008f0eff */
[C---:B------:R-:W-:Y:S01]  /*6300*/  IMAD R42, R3.reuse, 0x2, R40 ;  /* 0x00000002032a7824 */ /* 0x040fe200078e0228 */
[-C--:B------:R-:W-:Y:S02]  /*6310*/  LEA.HI.X.SX32 R111, R56, R33.reuse, 0x1, P3 ;  /* 0x00000021386f7211 */ /* 0x080fe400018f0eff */
[C---:B------:R-:W-:Y:S02]  /*6320*/  LEA R112, P1, R24.reuse, R30, 0x1 ;  /* 0x0000001e18707211 */ /* 0x040fe400078208ff */
[C---:B------:R-:W-:Y:S02]  /*6330*/  LEA R48, R3.reuse, R42, 0x1 ;  /* 0x0000002a03307211 */ /* 0x040fe400078e08ff */
[----:B------:R-:W-:Y:S02]  /*6340*/  LEA.HI.X.SX32 R113, R24, R33, 0x1, P1 ;  /* 0x0000002118717211 */ /* 0x000fe400008f0eff */
[-C--:B------:R-:W-:Y:S01]  /*6350*/  LEA R118, P1, R32, R30.reuse, 0x1 ;  /* 0x0000001e20767211 */ /* 0x080fe200078208ff */
[----:B------:R-:W-:Y:S01]  /*6360*/  IMAD R50, R3, 0x2, R48 ;  /* 0x0000000203327824 */ /* 0x000fe200078e0230 */
[----:B------:R-:W-:-:S02]  /*6370*/  LEA R102, P2, R62, R30, 0x1 ;  /* 0x0000001e3e667211 */ /* 0x000fc400078408ff */
[-C--:B------:R-:W-:Y:S02]  /*6380*/  LEA.HI.X.SX32 R119, R32, R33.reuse, 0x1, P1 ;  /* 0x0000002120777211 */ /* 0x080fe400008f0eff */
[C---:B------:R-:W-:Y:S02]  /*6390*/  LEA R52, R3.reuse, R50, 0x1 ;  /* 0x0000003203347211 */ /* 0x040fe400078e08ff */
[-C--:B------:R-:W-:Y:S02]  /*63a0*/  LEA.HI.X.SX32 R103, R62, R33.reuse, 0x1, P2 ;  /* 0x000000213e677211 */ /* 0x080fe400010f0eff */
[C---:B------:R-:W-:Y:S01]  /*63b0*/  LEA R108, P2, R12.reuse, R30, 0x1 ;  /* 0x0000001e0c6c7211 */ /* 0x040fe200078408ff */
[----:B------:R-:W-:Y:S01]  /*63c0*/  IMAD R54, R3, 0x2, R52 ;  /* 0x0000000203367824 */ /* 0x000fe200078e0234 */
[----:B------:R-:W-:Y:S02]  /*63d0*/  PRMT R5, R25, 0x7632, R5 ;  /* 0x0000763219057816 */ /* 0x000fe40000000005 */
[----:B------:R-:W-:-:S02]  /*63e0*/  LEA.HI.X.SX32 R109, R12, R33, 0x1, P2 ;  /* 0x000000210c6d7211 */ /* 0x000fc400010f0eff */
[C---:B------:R-:W-:Y:S01]  /*63f0*/  LEA R56, R3.reuse, R54, 0x1 ;  /* 0x0000003603387211 */ /* 0x040fe200078e08ff */
[----:B------:R0:W-:Y:S01]  /*6400*/  STG.E.U16 desc[UR30][R14.64], R5 ;  /* 0x000000050e007986 */ /* 0x0001e2000c10151e */
[-C--:B------:R-:W-:Y:S02]  /*6410*/  LEA R114, P2, R44, R30.reuse, 0x1 ;  /* 0x0000001e2c727211 */ /* 0x080fe400078408ff */
[----:B------:R-:W-:Y:S01]  /*6420*/  LEA R116, P3, R46, R30, 0x1 ;  /* 0x0000001e2e747211 */ /* 0x000fe200078608ff */
[C---:B------:R-:W-:Y:S01]  /*6430*/  IMAD R58, R3.reuse, 0x2, R56 ;  /* 0x00000002033a7824 */ /* 0x040fe200078e0238 */
[-C--:B------:R-:W-:Y:S01]  /*6440*/  LEA.HI.X.SX32 R115, R44, R33.reuse, 0x1, P2 ;  /* 0x000000212c737211 */ /* 0x080fe200010f0eff */
[----:B------:R-:W1:Y:S01]  /*6450*/  LDS.128 R4, [R0+UR24] ;  /* 0x0000001800047984 */ /* 0x000e620008000c00 */
[----:B------:R-:W-:Y:S02]  /*6460*/  LEA.HI.X.SX32 R117, R46, R33, 0x1, P3 ;  /* 0x000000212e757211 */ /* 0x000fe400018f0eff */
[----:B------:R-:W-:Y:S01]  /*6470*/  LEA R32, R3, R58, 0x1 ;  /* 0x0000003a03207211 */ /* 0x000fe200078e08ff */
[----:B------:R2:W-:Y:S01]  /*6480*/  STG.E.U16 desc[UR30][R80.64], R26 ;  /* 0x0000001a50007986 */ /* 0x0005e2000c10151e */
[----:B------:R-:W-:-:S02]  /*6490*/  LEA R12, P2, R34, R30, 0x1 ;  /* 0x0000001e220c7211 */ /* 0x000fc400078408ff */
[-C--:B0-----:R-:W-:Y:S01]  /*64a0*/  LEA R14, P3, R36, R30.reuse, 0x1 ;  /* 0x0000001e240e7211 */ /* 0x081fe200078608ff */
[C---:B------:R-:W-:Y:S01]  /*64b0*/  IMAD R60, R3.reuse, 0x2, R32 ;  /* 0x00000002033c7824 */ /* 0x040fe200078e0220 */
[----:B------:R-:W-:Y:S02]  /*64c0*/  LEA R24, P1, R38, R30, 0x1 ;  /* 0x0000001e26187211 */ /* 0x000fe400078208ff */
[-C--:B------:R-:W-:Y:S02]  /*64d0*/  LEA.HI.X.SX32 R13, R34, R33.reuse, 0x1, P2 ;  /* 0x00000021220d7211 */ /* 0x080fe400010f0eff */
[C---:B------:R-:W-:Y:S02]  /*64e0*/  LEA R62, R3.reuse, R60, 0x1 ;  /* 0x0000003c033e7211 */ /* 0x040fe400078e08ff */
[-C--:B------:R-:W-:Y:S02]  /*64f0*/  LEA.HI.X.SX32 R15, R36, R33.reuse, 0x1, P3 ;  /* 0x00000021240f7211 */ /* 0x080fe400018f0eff */
[----:B------:R-:W-:Y:S01]  /*6500*/  LEA.HI.X.SX32 R25, R38, R33, 0x1, P1 ;  /* 0x0000002126197211 */ /* 0x000fe200008f0eff */
[----:B------:R-:W-:Y:S01]  /*6510*/  IMAD R64, R3, 0x2, R62 ;  /* 0x0000000203407824 */ /* 0x000fe200078e023e */
[----:B------:R-:W-:-:S02]  /*6520*/  LEA R28, P2, R40, R30, 0x1 ;  /* 0x0000001e281c7211 */ /* 0x000fc400078408ff */
[----:B------:R-:W-:Y:S02]  /*6530*/  LEA R34, P3, R42, R30, 0x1 ;  /* 0x0000001e2a227211 */ /* 0x000fe400078608ff */
[C---:B------:R-:W-:Y:S02]  /*6540*/  LEA R66, R3.reuse, R64, 0x1 ;  /* 0x0000004003427211 */ /* 0x040fe400078e08ff */
[----:B------:R-:W-:Y:S02]  /*6550*/  LEA R36, P1, R48, R30, 0x1 ;  /* 0x0000001e30247211 */ /* 0x000fe400078208ff */
[-C--:B------:R-:W-:Y:S01]  /*6560*/  LEA.HI.X.SX32 R29, R40, R33.reuse, 0x1, P2 ;  /* 0x00000021281d7211 */ /* 0x080fe200010f0eff */
[----:B------:R-:W-:Y:S01]  /*6570*/  IMAD R68, R3, 0x2, R66 ;  /* 0x0000000203447824 */ /* 0x000fe200078e0242 */
[-C--:B------:R-:W-:Y:S02]  /*6580*/  LEA.HI.X.SX32 R35, R42, R33.reuse, 0x1, P3 ;  /* 0x000000212a237211 */ /* 0x080fe400018f0eff */
[----:B------:R-:W-:-:S02]  /*6590*/  LEA.HI.X.SX32 R37, R48, R33, 0x1, P1 ;  /* 0x0000002130257211 */ /* 0x000fc400008f0eff */
[-C--:B------:R-:W-:Y:S02]  /*65a0*/  LEA R40, P3, R52, R30.reuse, 0x1 ;  /* 0x0000001e34287211 */ /* 0x080fe400078608ff */
[----:B------:R-:W-:Y:S02]  /*65b0*/  LEA R42, P1, R54, R30, 0x1 ;  /* 0x0000001e362a7211 */ /* 0x000fe400078208ff */
[C---:B------:R-:W-:Y:S02]  /*65c0*/  LEA R70, R3.reuse, R68, 0x1 ;  /* 0x0000004403467211 */ /* 0x040fe400078e08ff */
[-C--:B------:R-:W-:Y:S02]  /*65d0*/  LEA.HI.X.SX32 R41, R52, R33.reuse, 0x1, P3 ;  /* 0x0000002134297211 */ /* 0x080fe400018f0eff */
[----:B------:R-:W-:Y:S01]  /*65e0*/  LEA.HI.X.SX32 R43, R54, R33, 0x1, P1 ;  /* 0x00000021362b7211 */ /* 0x000fe200008f0eff */
[----:B------:R-:W-:Y:S01]  /*65f0*/  IMAD R72, R3, 0x2, R70 ;  /* 0x0000000203487824 */ /* 0x000fe200078e0246 */
[----:B------:R-:W-:-:S02]  /*6600*/  LEA R46, P3, R58, R30, 0x1 ;  /* 0x0000001e3a2e7211 */ /* 0x000fc400078608ff */
[-C--:B------:R-:W-:Y:S02]  /*6610*/  LEA R48, P1, R32, R30.reuse, 0x1 ;  /* 0x0000001e20307211 */ /* 0x080fe400078208ff */
[-C--:B------:R-:W-:Y:S02]  /*6620*/  LEA R38, P2, R50, R30.reuse, 0x1 ;  /* 0x0000001e32267211 */ /* 0x080fe400078408ff */
[-C--:B------:R-:W-:Y:S02]  /*6630*/  LEA.HI.X.SX32 R47, R58, R33.reuse, 0x1, P3 ;  /* 0x000000213a2f7211 */ /* 0x080fe400018f0eff */
[----:B------:R-:W-:Y:S02]  /*6640*/  LEA.HI.X.SX32 R49, R32, R33, 0x1, P1 ;  /* 0x0000002120317211 */ /* 0x000fe400008f0eff */
[----:B------:R-:W-:Y:S02]  /*6650*/  LEA R52, P3, R62, R30, 0x1 ;  /* 0x0000001e3e347211 */ /* 0x000fe400078608ff */
[----:B------:R-:W-:-:S02]  /*6660*/  LEA R32, R3, R72, 0x1 ;  /* 0x0000004803207211 */ /* 0x000fc400078e08ff */
[-C--:B------:R-:W-:Y:S02]  /*6670*/  LEA.HI.X.SX32 R39, R50, R33.reuse, 0x1, P2 ;  /* 0x0000002132277211 */ /* 0x080fe400010f0eff */
[-C--:B------:R-:W-:Y:S01]  /*6680*/  LEA R44, P2, R56, R30.reuse, 0x1 ;  /* 0x0000001e382c7211 */ /* 0x080fe200078408ff */
[----:B------:R-:W-:Y:S01]  /*6690*/  IMAD R76, R3, 0x2, R32 ;  /* 0x00000002034c7824 */ /* 0x000fe200078e0220 */
[-C--:B------:R-:W-:Y:S02]  /*66a0*/  LEA.HI.X.SX32 R53, R62, R33.reuse, 0x1, P3 ;  /* 0x000000213e357211 */ /* 0x080fe400018f0eff */
[-C--:B------:R-:W-:Y:S02]  /*66b0*/  LEA R58, P3, R68, R30.reuse, 0x1 ;  /* 0x0000001e443a7211 */ /* 0x080fe400078608ff */
[----:B------:R-:W-:Y:S02]  /*66c0*/  LEA.HI.X.SX32 R45, R56, R33, 0x1, P2 ;  /* 0x00000021382d7211 */ /* 0x000fe400010f0eff */
[----:B------:R-:W-:-:S02]  /*66d0*/  LEA R50, P2, R60, R30, 0x1 ;  /* 0x0000001e3c327211 */ /* 0x000fc400078408ff */
[-C--:B------:R-:W-:Y:S02]  /*66e0*/  LEA.HI.X.SX32 R59, R68, R33.reuse, 0x1, P3 ;  /* 0x00000021443b7211 */ /* 0x080fe400018f0eff */
[C---:B------:R-:W-:Y:S02]  /*66f0*/  LEA R68, R3.reuse, R76, 0x1 ;  /* 0x0000004c03447211 */ /* 0x040fe400078e08ff */
[-C--:B------:R-:W-:Y:S02]  /*6700*/  LEA.HI.X.SX32 R51, R60, R33.reuse, 0x1, P2 ;  /* 0x000000213c337211 */ /* 0x080fe400010f0eff */
[-C--:B------:R-:W-:Y:S01]  /*6710*/  LEA R54, P1, R64, R30.reuse, 0x1 ;  /* 0x0000001e40367211 */ /* 0x080fe200078208ff */
[----:B------:R-:W-:Y:S01]  /*6720*/  IMAD R120, R3, 0x2, R68 ;  /* 0x0000000203787824 */ /* 0x000fe200078e0244 */
[----:B------:R-:W-:Y:S02]  /*6730*/  LEA R56, P2, R66, R30, 0x1 ;  /* 0x0000001e42387211 */ /* 0x000fe400078408ff */
[----:B------:R-:W-:-:S02]  /*6740*/  LEA.HI.X.SX32 R55, R64, R33, 0x1, P1 ;  /* 0x0000002140377211 */ /* 0x000fc400008f0eff */
[-C--:B------:R-:W-:Y:S02]  /*6750*/  LEA.HI.X.SX32 R57, R66, R33.reuse, 0x1, P2 ;  /* 0x0000002142397211 */ /* 0x080fe400010f0eff */
[-C--:B------:R-:W-:Y:S02]  /*6760*/  LEA R60, P1, R70, R30.reuse, 0x1 ;  /* 0x0000001e463c7211 */ /* 0x080fe400078208ff */
[-C--:B------:R-:W-:Y:S02]  /*6770*/  LEA R62, P2, R72, R30.reuse, 0x1 ;  /* 0x0000001e483e7211 */ /* 0x080fe400078408ff */
[----:B------:R-:W-:Y:S02]  /*6780*/  LEA R64, P3, R32, R30, 0x1 ;  /* 0x0000001e20407211 */ /* 0x000fe400078608ff */
[----:B------:R-:W-:Y:S02]  /*6790*/  LEA R3, R3, R120, 0x1 ;  /* 0x0000007803037211 */ /* 0x000fe400078e08ff */
[----:B------:R-:W-:-:S02]  /*67a0*/  LEA.HI.X.SX32 R61, R70, R33, 0x1, P1 ;  /* 0x00000021463d7211 */ /* 0x000fc400008f0eff */
[-C--:B------:R-:W-:Y:S02]  /*67b0*/  LEA.HI.X.SX32 R63, R72, R33.reuse, 0x1, P2 ;  /* 0x00000021483f7211 */ /* 0x080fe400010f0eff */
[----:B------:R-:W-:Y:S02]  /*67c0*/  LEA.HI.X.SX32 R65, R32, R33, 0x1, P3 ;  /* 0x0000002120417211 */ /* 0x000fe400018f0eff */
[-C--:B------:R-:W-:Y:S02]  /*67d0*/  LEA R74, P1, R76, R30.reuse, 0x1 ;  /* 0x0000001e4c4a7211 */ /* 0x080fe400078208ff */
[-C--:B------:R-:W-:Y:S02]  /*67e0*/  LEA R66, P2, R68, R30.reuse, 0x1 ;  /* 0x0000001e44427211 */ /* 0x080fe400078408ff */
[-C--:B------:R-:W-:Y:S02]  /*67f0*/  LEA R72, P3, R120, R30.reuse, 0x1 ;  /* 0x0000001e78487211 */ /* 0x080fe400078608ff */
[----:B------:R-:W-:-:S02]  /*6800*/  LEA R30, P4, R3, R30, 0x1 ;  /* 0x0000001e031e7211 */ /* 0x000fc400078808ff */
[----:B------:R-:W-:Y:S02]  /*6810*/  PRMT R32, R27, 0x7632, R32 ;  /* 0x000076321b207816 */ /* 0x000fe40000000020 */
[-C--:B------:R-:W-:Y:S02]  /*6820*/  LEA.HI.X.SX32 R31, R3, R33.reuse, 0x1, P4 ;  /* 0x00000021031f7211 */ /* 0x080fe400020f0eff */
[----:B------:R-:W-:Y:S02]  /*6830*/  PRMT R3, R26, 0x7632, R3 ;  /* 0x000076321a037816 */ /* 0x000fe40000000003 */
[-C--:B------:R-:W-:Y:S02]  /*6840*/  LEA.HI.X.SX32 R75, R76, R33.reuse, 0x1, P1 ;  /* 0x000000214c4b7211 */ /* 0x080fe400008f0eff */
[-C--:B------:R-:W-:Y:S01]  /*6850*/  LEA.HI.X.SX32 R67, R68, R33.reuse, 0x1, P2 ;  /* 0x0000002144437211 */ /* 0x080fe200010f0eff */
[----:B------:R0:W-:Y:S01]  /*6860*/  STG.E.U16 desc[UR30][R82.64], R3 ;  /* 0x0000000352007986 */ /* 0x0001e2000c10151e */
[----:B------:R-:W-:-:S02]  /*6870*/  LEA.HI.X.SX32 R73, R120, R33, 0x1, P3 ;  /* 0x0000002178497211 */ /* 0x000fc400018f0eff */
[----:B-1----:R-:W-:Y:S01]  /*6880*/  PRMT R33, R4, 0x7632, R33 ;  /* 0x0000763204217816 */ /* 0x002fe20000000021 */
[----:B------:R1:W-:Y:S01]  /*6890*/  STG.E.U16 desc[UR30][R84.64], R27 ;  /* 0x0000001b54007986 */ /* 0x0003e2000c10151e */
[----:B------:R-:W-:Y:S02]  /*68a0*/  PRMT R68, R5, 0x7632, R68 ;  /* 0x0000763205447816 */ /* 0x000fe40000000044 */
[----:B--2---:R-:W-:Y:S01]  /*68b0*/  PRMT R26, R6, 0x7632, R26 ;  /* 0x00007632061a7816 */ /* 0x004fe2000000001a */
[----:B------:R2:W-:Y:S01]  /*68c0*/  STG.E.U16 desc[UR30][R86.64], R32 ;  /* 0x0000002056007986 */ /* 0x0005e2000c10151e */
[----:B------:R-:W-:-:S03]  /*68d0*/  ISETP.GE.U32.AND P1, PT, R78, 0x80, PT ;  /* 0x000000804e00780c */ /* 0x000fc60003f26070 */
[----:B------:R-:W-:Y:S01]  /*68e0*/  STG.E.U16 desc[UR30][R88.64], R4 ;  /* 0x0000000458007986 */ /* 0x000fe2000c10151e */
[----:B0-----:R-:W-:-:S03]  /*68f0*/  PRMT R3, R7, 0x7632, R3 ;  /* 0x0000763207037816 */ /* 0x001fc60000000003 */
[----:B------:R0:W-:Y:S01]  /*6900*/  STG.E.U16 desc[UR30][R90.64], R33 ;  /* 0x000000215a007986 */ /* 0x0001e2000c10151e */
[----:B-1----:R-:W-:-:S03]  /*6910*/  PRMT R27, R8, 0x7632, R27 ;  /* 0x00007632081b7816 */ /* 0x002fc6000000001b */
[----:B------:R-:W-:Y:S01]  /*6920*/  STG.E.U16 desc[UR30][R92.64], R5 ;  /* 0x000000055c007986 */ /* 0x000fe2000c10151e */
[----:B--2---:R-:W-:-:S03]  /*6930*/  PRMT R32, R9, 0x7632, R32 ;  /* 0x0000763209207816 */ /* 0x004fc60000000020 */
[----:B------:R-:W-:Y:S04]  /*6940*/  STG.E.U16 desc[UR30][R94.64], R68 ;  /* 0x000000445e007986 */ /* 0x000fe8000c10151e */
[----:B------:R-:W-:Y:S01]  /*6950*/  STG.E.U16 desc[UR30][R96.64], R6 ;  /* 0x0000000660007986 */ /* 0x000fe2000c10151e */
[----:B0-----:R-:W-:-:S03]  /*6960*/  PRMT R33, R10, 0x7632, R33 ;  /* 0x000076320a217816 */ /* 0x001fc60000000021 */
[----:B------:R0:W-:Y:S04]  /*6970*/  STG.E.U16 desc[UR30][R98.64], R26 ;  /* 0x0000001a62007986 */ /* 0x0001e8000c10151e */
[----:B------:R-:W-:Y:S04]  /*6980*/  STG.E.U16 desc[UR30][R100.64], R7 ;  /* 0x0000000764007986 */ /* 0x000fe8000c10151e */
[----:B------:R1:W2:Y:S04]  /*6990*/  LDS.128 R4, [R0+UR24+0x1000] ;  /* 0x0010001800047984 */ /* 0x0002a80008000c00 */
[----:B------:R3:W-:Y:S01]  /*69a0*/  STG.E.U16 desc[UR30][R102.64], R3 ;  /* 0x0000000366007986 */ /* 0x0007e2000c10151e */
[----:B0-----:R-:W-:-:S03]  /*69b0*/  PRMT R26, R11, 0x7632, R26 ;  /* 0x000076320b1a7816 */ /* 0x001fc6000000001a */
[----:B------:R0:W-:Y:S01]  /*69c0*/  STG.E.U16 desc[UR30][R104.64], R8 ;  /* 0x0000000868007986 */ /* 0x0001e2000c10151e */
[----:B-1----:R-:W-:-:S03]  /*69d0*/  PRMT R0, R20, 0x7632, R0 ;  /* 0x0000763214007816 */ /* 0x002fc60000000000 */
[----:B------:R-:W-:Y:S04]  /*69e0*/  STG.E.U16 desc[UR30][R106.64], R27 ;  /* 0x0000001b6a007986 */ /* 0x000fe8000c10151e */
[----:B------:R1:W-:Y:S01]  /*69f0*/  STG.E.U16 desc[UR30][R108.64], R9 ;  /* 0x000000096c007986 */ /* 0x0003e2000c10151e */
[----:B---3--:R-:W-:-:S03]  /*6a00*/  PRMT R3, R16, 0x7632, R3 ;  /* 0x0000763210037816 */ /* 0x008fc60000000003 */
[----:B------:R-:W-:Y:S01]  /*6a10*/  STG.E.U16 desc[UR30][R110.64], R32 ;  /* 0x000000206e007986 */ /* 0x000fe2000c10151e */
[----:B0-----:R-:W-:-:S03]  /*6a20*/  PRMT R8, R17, 0x7632, R8 ;  /* 0x0000763211087816 */ /* 0x001fc60000000008 */
[----:B------:R0:W-:Y:S04]  /*6a30*/  STG.E.U16 desc[UR30][R112.64], R10 ;  /* 0x0000000a70007986 */ /* 0x0001e8000c10151e */
[----:B------:R3:W-:Y:S01]  /*6a40*/  STG.E.U16 desc[UR30][R114.64], R33 ;  /* 0x0000002172007986 */ /* 0x0007e2000c10151e */
[----:B-1----:R-:W-:-:S03]  /*6a50*/  PRMT R9, R18, 0x7632, R9 ;  /* 0x0000763212097816 */ /* 0x002fc60000000009 */
[----:B------:R-:W-:Y:S04]  /*6a60*/  STG.E.U16 desc[UR30][R116.64], R11 ;  /* 0x0000000b74007986 */ /* 0x000fe8000c10151e */
[----:B------:R1:W-:Y:S01]  /*6a70*/  STG.E.U16 desc[UR30][R118.64], R26 ;  /* 0x0000001a76007986 */ /* 0x0003e2000c10151e */
[----:B0-----:R-:W-:-:S03]  /*6a80*/  PRMT R10, R19, 0x7632, R10 ;  /* 0x00007632130a7816 */ /* 0x001fc6000000000a */
[----:B------:R-:W-:Y:S01]  /*6a90*/  STG.E.U16 desc[UR30][R12.64], R16 ;  /* 0x000000100c007986 */ /* 0x000fe2000c10151e */
[----:B--2---:R-:W-:Y:S02]  /*6aa0*/  PRMT R32, R5, 0x7632, R32 ;  /* 0x0000763205207816 */ /* 0x004fe40000000020 */
[----:B---3--:R-:W-:Y:S01]  /*6ab0*/  PRMT R33, R6, 0x7632, R33 ;  /* 0x0000763206217816 */ /* 0x008fe20000000021 */
[----:B------:R0:W-:Y:S04]  /*6ac0*/  STG.E.U16 desc[UR30][R14.64], R3 ;  /* 0x000000030e007986 */ /* 0x0001e8000c10151e */
[----:B------:R-:W-:Y:S01]  /*6ad0*/  STG.E.U16 desc[UR30][R24.64], R17 ;  /* 0x0000001118007986 */ /* 0x000fe2000c10151e */
[----:B-1----:R-:W-:-:S03]  /*6ae0*/  PRMT R26, R22, 0x7632, R26 ;  /* 0x00007632161a7816 */ /* 0x002fc6000000001a */
[----:B------:R1:W-:Y:S04]  /*6af0*/  STG.E.U16 desc[UR30][R28.64], R8 ;  /* 0x000000081c007986 */ /* 0x0003e8000c10151e */
[----:B------:R-:W-:Y:S01]  /*6b00*/  STG.E.U16 desc[UR30][R34.64], R18 ;  /* 0x0000001222007986 */ /* 0x000fe2000c10151e */
[----:B0-----:R-:W-:Y:S02]  /*6b10*/  PRMT R3, R21, 0x7632, R3 ;  /* 0x0000763215037816 */ /* 0x001fe40000000003 */
[----:B------:R-:W-:Y:S01]  /*6b20*/  PRMT R15, R7, 0x7632, R15 ;  /* 0x00007632070f7816 */ /* 0x000fe2000000000f */
[----:B------:R-:W-:Y:S04]  /*6b30*/  STG.E.U16 desc[UR30][R36.64], R9 ;  /* 0x0000000924007986 */ /* 0x000fe8000c10151e */
[----:B------:R-:W-:Y:S01]  /*6b40*/  STG.E.U16 desc[UR30][R38.64], R19 ;  /* 0x0000001326007986 */ /* 0x000fe2000c10151e */
[----:B-1----:R-:W-:-:S02]  /*6b50*/  PRMT R28, R23, 0x7632, R28 ;  /* 0x00007632171c7816 */ /* 0x002fc4000000001c */
[----:B------:R-:W-:Y:S01]  /*6b60*/  PRMT R8, R4, 0x7632, R8 ;  /* 0x0000763204087816 */ /* 0x000fe20000000008 */
[----:B------:R-:W-:Y:S04]  /*6b70*/  STG.E.U16 desc[UR30][R40.64], R10 ;  /* 0x0000000a28007986 */ /* 0x000fe8000c10151e */
[----:B------:R-:W-:Y:S04]  /*6b80*/  STG.E.U16 desc[UR30][R42.64], R20 ;  /* 0x000000142a007986 */ /* 0x000fe8000c10151e */
[----:B------:R0:W-:Y:S04]  /*6b90*/  STG.E.U16 desc[UR30][R44.64], R0 ;  /* 0x000000002c007986 */ /* 0x0001e8000c10151e */
[----:B------:R-:W-:Y:S04]  /*6ba0*/  STG.E.U16 desc[UR30][R46.64], R21 ;  /* 0x000000152e007986 */ /* 0x000fe8000c10151e */
[----:B------:R1:W-:Y:S04]  /*6bb0*/  STG.E.U16 desc[UR30][R48.64], R3 ;  /* 0x0000000330007986 */ /* 0x0003e8000c10151e */
[----:B------:R-:W-:Y:S01]  /*6bc0*/  STG.E.U16 desc[UR30][R50.64], R22 ;  /* 0x0000001632007986 */ /* 0x000fe2000c10151e */
[----:B0-----:R-:W-:-:S03]  /*6bd0*/  IMAD.HI R0, R69, 0x4, RZ ;  /* 0x0000000445007827 */ /* 0x001fc600078e02ff */
[----:B------:R-:W-:Y:S04]  /*6be0*/  STG.E.U16 desc[UR30][R52.64], R26 ;  /* 0x0000001a34007986 */ /* 0x000fe8000c10151e */
[----:B------:R-:W-:Y:S01]  /*6bf0*/  STG.E.U16 desc[UR30][R54.64], R23 ;  /* 0x0000001736007986 */ /* 0x000fe2000c10151e */
[----:B-1----:R-:W-:-:S03]  /*6c00*/  IMAD.SHL.U32 R3, R69, 0x4, RZ ;  /* 0x0000000445037824 */ /* 0x002fc600078e00ff */
[----:B------:R-:W-:Y:S04]  /*6c10*/  STG.E.U16 desc[UR30][R56.64], R28 ;  /* 0x0000001c38007986 */ /* 0x000fe8000c10151e */
[----:B------:R-:W-:Y:S04]  /*6c20*/  STG.E.U16 desc[UR30][R58.64], R4 ;  /* 0x000000043a007986 */ /* 0x000fe8000c10151e */
[----:B------:R-:W-:Y:S04]  /*6c30*/  STG.E.U16 desc[UR30][R60.64], R8 ;  /* 0x000000083c007986 */ /* 0x000fe8000c10151e */
[----:B------:R0:W-:Y:S04]  /*6c40*/  STG.E.U16 desc[UR30][R62.64], R5 ;  /* 0x000000053e007986 */ /* 0x0001e8000c10151e */
[----:B------:R-:W-:Y:S04]  /*6c50*/  STG.E.U16 desc[UR30][R64.64], R32 ;  /* 0x0000002040007986 */ /* 0x000fe8000c10151e */
[----:B------:R-:W-:Y:S04]  /*6c60*/  STG.E.U16 desc[UR30][R74.64], R6 ;  /* 0x000000064a007986 */ /* 0x000fe8000c10151e */
[----:B------:R-:W-:Y:S01]  /*6c70*/  STG.E.U16 desc[UR30][R66.64], R33 ;  /* 0x0000002142007986 */ /* 0x000fe2000c10151e */
[----:B0-----:R-:W0:Y:S03]  /*6c80*/  LDC.64 R4, c[0x0][0x3a0] ;  /* 0x0000e800ff047b82 */ /* 0x001e260000000a00 */
[----:B------:R-:W-:Y:S04]  /*6c90*/  STG.E.U16 desc[UR30][R72.64], R7 ;  /* 0x0000000748007986 */ /* 0x000fe8000c10151e */
[----:B------:R-:W-:Y:S01]  /*6ca0*/  STG.E.U16 desc[UR30][R30.64], R15 ;  /* 0x0000000f1e007986 */ /* 0x000fe2000c10151e */
[----:B------:R-:W-:Y:S06]  /*6cb0*/  BAR.SYNC.DEFER_BLOCKING 0x0 ;  /* 0x0000000000007b1d */ /* 0x000fec0000010000 */
[----:B------:R0:W-:Y:S02]  /*6cc0*/  STSM.16.M88 [R2], R77 ;  /* 0x0000004d02007844 */ /* 0x0001e40000000000 */
[----:B------:R-:W-:Y:S01]  /*6cd0*/  BAR.SYNC.DEFER_BLOCKING 0x0 ;  /* 0x0000000000007b1d */ /* 0x000fe20000010000 */
[----:B0-----:R-:W-:-:S04]  /*6ce0*/  IADD3 R2, P2, P3, R3, UR6, R4 ;  /* 0x0000000603027c10 */ /* 0x001fc8000fb5e004 */
[----:B------:R-:W-:Y:S01]  /*6cf0*/  IADD3.X R3, PT, PT, R0, UR5, R5, P2, P3 ;  /* 0x0000000500037c10 */ /* 0x000fe200097e6405 */
[----:B------:R-:W0:Y:S04]  /*6d00*/  LDSM.16.M88 R71, [R71+UR24] ;  /* 0x000000184747783b */ /* 0x000e280008000000 */
[----:B0-----:R0:W-:Y:S01]  /*6d10*/  @!P1 STG.E desc[UR30][R2.64], R71 ;  /* 0x0000004702009986 */ /* 0x0011e2000c10191e */
[----:B------:R-:W-:Y:S06]  /*6d20*/  BAR.SYNC.DEFER_BLOCKING 0x0 ;  /* 0x0000000000007b1d */ /* 0x000fec0000010000 */
[----:B------:R-:W-:Y:S05]  /*6d30*/  @P0 BRA `(.L_x_20) ;  /* 0x0000000000a00947 */ /* 0x000fea0003800000 */
[----:B------:R-:W1:Y:S01]  /*6d40*/  S2UR UR5, SR_CgaCtaId ;  /* 0x00000000000579c3 */ /* 0x000e620000008800 */
[----:B------:R-:W-:Y:S01]  /*6d50*/  NOP ;  /* 0x0000000000007918 */ /* 0x000fe20000000000 */
[----:B------:R-:W-:Y:S01]  /*6d60*/  UMOV UR4, 0x50 ;  /* 0x0000005000047882 */ /* 0x000fe20000000000 */
[----:B------:R-:W-:Y:S01]  /*6d70*/  MOV R0, UR29 ;  /* 0x0000001d00007c02 */ /* 0x000fe20008000f00 */
[----:B------:R-:W-:Y:S02]  /*6d80*/  HFMA2 R7, -RZ, RZ, 0, 5.9604644775390625e-08 ;  /* 0x00000001ff077431 */ /* 0x000fe400000001ff */
[----:B0-----:R-:W-:Y:S01]  /*6d90*/  IMAD.MOV.U32 R3, RZ, RZ, 0xff ;  /* 0x000000ffff037424 */ /* 0x001fe200078e00ff */
[----:B------:R-:W-:-:S04]  /*6da0*/  LOP3.LUT R0, R0, 0xffff, RZ, 0xc0, !PT ;  /* 0x0000ffff00007812 */ /* 0x000fc800078ec0ff */
[----:B------:R-:W-:-:S05]  /*6db0*/  SHF.R.U32.HI R0, RZ, 0x5, R0 ;  /* 0x00000005ff007819 */ /* 0x000fca0000011600 */
[----:B------:R-:W-:Y:S01]  /*6dc0*/  VIADD R2, R0, 0x10 ;  /* 0x0000001000027836 */ /* 0x000fe20000000000 */
[----:B------:R-:W-:Y:S01]  /*6dd0*/  SHF.L.U32 R0, R3, R0, RZ ;  /* 0x0000000003007219 */ /* 0x000fe200000006ff */
[----:B-1----:R-:W-:-:S03]  /*6de0*/  ULEA UR6, UR5, UR4, 0x18 ;  /* 0x0000000405067291 */ /* 0x002fc6000f8ec0ff */
[----:B------:R-:W-:-:S04]  /*6df0*/  SHF.L.U32 R3, R7, R2, RZ ;  /* 0x0000000207037219 */ /* 0x000fc800000006ff */
[----:B------:R-:W-:Y:S02]  /*6e00*/  LOP3.LUT R0, R3, R0, RZ, 0xfc, !PT ;  /* 0x0000000003007212 */ /* 0x000fe400078efcff */
[----:B------:R-:W0:Y:S02]  /*6e10*/  LDS R5, [UR6] ;  /* 0x00000006ff057984 */ /* 0x000e240008000800 */
[C---:B------:R-:W-:Y:S02]  /*6e20*/  LOP3.LUT R2, R0.reuse, 0xffff, RZ, 0xc0, !PT ;  /* 0x0000ffff00027812 */ /* 0x040fe400078ec0ff */
[----:B0-----:R-:W-:-:S04]  /*6e30*/  LOP3.LUT R3, R0, 0xffff, R5, 0x80, !PT ;  /* 0x0000ffff00037812 */ /* 0x001fc800078e8005 */
[----:B------:R-:W-:-:S13]  /*6e40*/  ISETP.NE.AND P0, PT, R3, R2, PT ;  /* 0x000000020300720c */ /* 0x000fda0003f05270 */
[----:B------:R-:W-:Y:S05]  /*6e50*/  @P0 BRA `(.L_x_21) ;  /* 0x0000000000500947 */ /* 0x000fea0003800000 */
[----:B------:R-:W-:Y:S02]  /*6e60*/  SHF.R.U32.HI R5, RZ, 0x10, R5 ;  /* 0x00000010ff057819 */ /* 0x000fe40000011605 */
[----:B------:R-:W-:-:S04]  /*6e70*/  SHF.R.U32.HI R2, RZ, 0x10, R0 ;  /* 0x00000010ff027819 */ /* 0x000fc80000011600 */
[----:B------:R-:W-:-:S04]  /*6e80*/  LOP3.LUT R5, R5, R2, RZ, 0xc0, !PT ;  /* 0x0000000205057212 */ /* 0x000fc800078ec0ff */
[----:B------:R-:W-:-:S13]  /*6e90*/  ISETP.NE.AND P0, PT, R5, R2, PT ;  /* 0x000000020500720c */ /* 0x000fda0003f05270 */
[----:B------:R-:W-:Y:S05]  /*6ea0*/  @P0 BRA `(.L_x_22) ;  /* 0x0000000000300947 */ /* 0x000fea0003800000 */
[----:B------:R-:W-:Y:S01]  /*6eb0*/  R2UR UR4, R0 ;  /* 0x00000000000472ca */ /* 0x000fe200000e0000 */
[----:B------:R-:W-:Y:S01]  /*6ec0*/  VOTEU.ANY UR5, UPT, PT ;  /* 0x0000000000057886 */ /* 0x000fe200038e0100 */
[----:B------:R-:W0:Y:S01]  /*6ed0*/  S2R R0, SR_LANEID ;  /* 0x0000000000007919 */ /* 0x000e220000000000 */
[----:B------:R-:W-:-:S10]  /*6ee0*/  UFLO.U32 UR5, UR5 ;  /* 0x00000005000572bd */ /* 0x000fd400080e0000 */
[----:B------:R-:W-:-:S06]  /*6ef0*/  ULOP3.LUT UR4, URZ, UR4, URZ, 0x33, !UPT ;  /* 0x00000004ff047292 */ /* 0x000fcc000f8e33ff */
[----:B------:R-:W-:-:S04]  /*6f00*/  MOV R2, UR4 ;  /* 0x0000000400027c02 */ /* 0x000fc80008000f00 */
[----:B------:R-:W1:Y:S02]  /*6f10*/  REDUX UR7, R2 ;  /* 0x00000000020773c4 */ /* 0x000e640000000000 */
[----:B------:R2:W-:Y:S01]  /*6f20*/  UTCATOMSWS.AND URZ, UR4 ;  /* 0x0000000400ff79e3 */ /* 0x0005e20008000000 */
[----:B0-----:R-:W-:Y:S01]  /*6f30*/  ISETP.EQ.U32.AND P0, PT, R0, UR5, PT ;  /* 0x0000000500007c0c */ /* 0x001fe2000bf02070 */
[----:B-1----:R-:W-:-:S12]  /*6f40*/  IMAD.U32 R0, RZ, RZ, UR7 ;  /* 0x00000007ff007e24 */ /* 0x002fd8000f8e00ff */
[----:B------:R2:W-:Y:S01]  /*6f50*/  @P0 ATOMS.AND RZ, [UR6], R0 ;  /* 0x00000000ffff098c */ /* 0x0005e2000a800006 */
[----:B------:R-:W-:Y:S05]  /*6f60*/  BRA `(.L_x_20) ;  /* 0x0000000000147947 */ /* 0x000fea0003800000 */
.L_x_22:
[----:B------:R-:W-:-:S07]  /*6f70*/  MOV R2, 0x6f90 ;  /* 0x00006f9000027802 */ /* 0x000fce0000000f00 */
[----:B------:R-:W-:Y:S05]  /*6f80*/  CALL.REL.NOINC `($__internal_0_$__cuda_sm10x_tcgen05_guardrail_trap_col_being_dealloced_not_returned_by_alloc) ;  /* 0x0000000000447944 */ /* 0x000fea0003c00000 */
[----:B------:R-:W-:Y:S05]  /*6f90*/  BRA `(.L_x_20) ;  /* 0x0000000000087947 */ /* 0x000fea0003800000 */
.L_x_21:
[----:B------:R-:W-:-:S07]  /*6fa0*/  MOV R2, 0x6fc0 ;  /* 0x00006fc000027802 */ /* 0x000fce0000000f00 */
[----:B------:R-:W-:Y:S05]  /*6fb0*/  CALL.REL.NOINC `($__internal_2_$__cuda_sm10x_tcgen05_guardrail_trap_unallocated_columns_being_dealloced) ;  /* 0x0000000000507944 */ /* 0x000fea0003c00000 */
.L_x_20:
[----:B------:R-:W-:Y:S01]  /*6fc0*/  NOP ;  /* 0x0000000000007918 */ /* 0x000fe20000000000 */
[----:B--2---:R-:W-:Y:S05]  /*6fd0*/  EXIT ;  /* 0x000000000000794d */ /* 0x004fea0003800000 */
.L_x_8:
[----:B------:R-:W1:Y:S02]  /*6fe0*/  SYNCS.PHASECHK.TRANS64.TRYWAIT P3, [UR24+0x9000], RZ ;  /* 0x009000ffff0075a7 */ /* 0x000e640008061118 */
[----:B-1----:R-:W-:Y:S05]  /*6ff0*/  @!P3 BRA `(.L_x_8) ;  /* 0xfffffffc00f8b947 */ /* 0x002fea000383ffff */
[----:B------:R-:W-:Y:S05]  /*7000*/  BRA `(.L_x_7) ;  /* 0xffffffb400247947 */ /* 0x000fea000383ffff */
.L_x_14:
[----:B------:R-:W1:Y:S02]  /*7010*/  SYNCS.PHASECHK.TRANS64.TRYWAIT P2, [UR24+0xb010], RZ ;  /* 0x00b010ffff0075a7 */ /* 0x000e640008041118 */
[----:B-1----:R-:W-:Y:S05]  /*7020*/  @!P2 BRA `(.L_x_14) ;  /* 0xfffffffc00f8a947 */ /* 0x002fea000383ffff */
[----:B------:R-:W-:Y:S05]  /*7030*/  BRA `(.L_x_23) ;  /* 0xffffffc800947947 */ /* 0x000fea000383ffff */
.L_x_15:
[----:B------:R-:W0:Y:S02]  /*7040*/  SYNCS.PHASECHK.TRANS64.TRYWAIT P2, [UR23], R20 ;  /* 0x00000014ff0075a7 */ /* 0x000e240008041117 */
[----:B0-----:R-:W-:Y:S05]  /*7050*/  @!P2 BRA `(.L_x_15) ;  /* 0xfffffffc00f8a947 */ /* 0x001fea000383ffff */
[----:B------:R-:W-:Y:S05]  /*7060*/  BRA `(.L_x_24) ;  /* 0xffffffcc00847947 */ /* 0x000fea000383ffff */
.L_x_19:
[----:B------:R-:W0:Y:S02]  /*7070*/  SYNCS.PHASECHK.TRANS64.TRYWAIT P2, [UR23], R3 ;  /* 0x00000003ff0075a7 */ /* 0x000e240008041117 */
[----:B0-----:R-:W-:Y:S05]  /*7080*/  @!P2 BRA `(.L_x_19) ;  /* 0xfffffffc00f8a947 */ /* 0x001fea000383ffff */
[----:B------:R-:W-:Y:S05]  /*7090*/  BRA `(.L_x_18) ;  /* 0xffffffd4009c7947 */ /* 0x000fea000383ffff */
        .weak           $__internal_0_$__cuda_sm10x_tcgen05_guardrail_trap_col_being_dealloced_not_returned_by_alloc
        .type           $__internal_0_$__cuda_sm10x_tcgen05_guardrail_trap_col_being_dealloced_not_returned_by_alloc,@function
        .size           $__internal_0_$__cuda_sm10x_tcgen05_guardrail_trap_col_being_dealloced_not_returned_by_alloc,($__internal_1_$__cuda_sm10x_tcgen05_guardrail_trap_phase_invalid_during_alloc - $__internal_0_$__cuda_sm10x_tcgen05_guardrail_trap_col_being_dealloced_not_returned_by_alloc)
$__internal_0_$__cuda_sm10x_tcgen05_guardrail_trap_col_being_dealloced_not_returned_by_alloc:
[----:B------:R-:W-:Y:S05]  /*70a0*/  BPT.TRAP 0x1 ;  /* 0x000000040000795c */ /* 0x000fea0000300000 */
[----:B------:R-:W-:-:S04]  /*70b0*/  MOV R3, 0x0 ;  /* 0x0000000000037802 */ /* 0x000fc80000000f00 */
[----:B------:R-:W-:Y:S05]  /*70c0*/  RET.REL.NODEC R2 `(attn_fwd) ;  /* 0xffffff8c02cc7950 */ /* 0x000fea0003c3ffff */
        .weak           $__internal_1_$__cuda_sm10x_tcgen05_guardrail_trap_phase_invalid_during_alloc
        .type           $__internal_1_$__cuda_sm10x_tcgen05_guardrail_trap_phase_invalid_during_alloc,@function
        .size           $__internal_1_$__cuda_sm10x_tcgen05_guardrail_trap_phase_invalid_during_alloc,($__internal_2_$__cuda_sm10x_tcgen05_guardrail_trap_unallocated_columns_being_dealloced - $__internal_1_$__cuda_sm10x_tcgen05_guardrail_trap_phase_invalid_during_alloc)
$__internal_1_$__cuda_sm10x_tcgen05_guardrail_trap_phase_invalid_during_alloc:
[----:B------:R-:W-:Y:S05]  /*70d0*/  BPT.TRAP 0x1 ;  /* 0x000000040000795c */ /* 0x000fea0000300000 */
[----:B------:R-:W-:-:S04]  /*70e0*/  IMAD.MOV.U32 R3, RZ, RZ, 0x0 ;  /* 0x00000000ff037424 */ /* 0x000fc800078e00ff */
[----:B------:R-:W-:Y:S05]  /*70f0*/  RET.REL.NODEC R2 `(attn_fwd) ;  /* 0xffffff8c02c07950 */ /* 0x000fea0003c3ffff */
        .weak           $__internal_2_$__cuda_sm10x_tcgen05_guardrail_trap_unallocated_columns_being_dealloced
        .type           $__internal_2_$__cuda_sm10x_tcgen05_guardrail_trap_unallocated_columns_being_dealloced,@function
        .size           $__internal_2_$__cuda_sm10x_tcgen05_guardrail_trap_unallocated_columns_being_dealloced,(.L_x_28 - $__internal_2_$__cuda_sm10x_tcgen05_guardrail_trap_unallocated_columns_being_dealloced)
$__internal_2_$__cuda_sm10x_tcgen05_guardrail_trap_unallocated_columns_being_dealloced:
[----:B------:R-:W-:Y:S05]  /*7100*/  BPT.TRAP 0x1 ;  /* 0x000000040000795c */ /* 0x000fea0000300000 */
[----:B------:R-:W-:-:S04]  /*7110*/  HFMA2 R3, -RZ, RZ, 0, 0 ;  /* 0x00000000ff037431 */ /* 0x000fc800000001ff */
[----:B------:R-:W-:Y:S05]  /*7120*/  RET.REL.NODEC R2 `(attn_fwd) ;  /* 0xffffff8c02b47950 */ /* 0x000fea0003c3ffff */
.L_x_25:
[----:B------:R-:W-:-:S00]  /*7130*/  BRA `(.L_x_25) ;  /* 0xfffffffc00fc7947 */ /* 0x000fc0000383ffff */
[----:B------:R-:W-:-:S00]  /*7140*/  NOP ;  /* 0x0000000000007918 */ /* 0x000fc00000000000 */
        /* <DEDUP_REMOVED lines=11> */
.L_x_28:


//--------------------- .nv.global.init           --------------------------
	.section	.nv.global.init,"aw",@progbits
.nv.global.init:
	.type		_$_str,@object
	.size		_$_str,(.L_3 - _$_str)
_$_str:
        /*0000*/ 	.byte	0x5f, 0x5f, 0x43, 0x55, 0x44, 0x41, 0x5f, 0x46, 0x54, 0x5a, 0x00
.L_3:


//--------------------- .nv.shared.attn_fwd       --------------------------
	.section	.nv.shared.attn_fwd,"aw",@nobits
	.sectionflags	@""
	.align	16
	.zero		1024


//--------------------- .nv.shared.reserved.0     --------------------------
	.section	.nv.shared.reserved.0,"aw",@nobits
	.align	8
	.weak		__nv_reservedSMEM_offset_0_alias
	.size		__nv_reservedSMEM_offset_0_alias, 0, 64
	.other		__nv_reservedSMEM_offset_0_alias,@"STO_CUDA_RESERVED_SHARED STV_DEFAULT"
__nv_reservedSMEM_offset_0_alias:
	.zero		0
.nv.shared.reserved.0:
	.zero		64
	.weak		__nv_reservedSMEM_allocation_phase
	.type		__nv_reservedSMEM_allocation_phase,@object
	.size		__nv_reservedSMEM_allocation_phase,(.L_0 - __nv_reservedSMEM_allocation_phase)
__nv_reservedSMEM_allocation_phase:
	.zero		1
.L_0:
	.zero		7
	.weak		__nv_reservedSMEM_devtool_atexit_pc
	.type		__nv_reservedSMEM_devtool_atexit_pc,@object
	.size		__nv_reservedSMEM_devtool_atexit_pc,(__nv_reservedSMEM_allocation_mask - __nv_reservedSMEM_devtool_atexit_pc)
__nv_reservedSMEM_devtool_atexit_pc:
	.zero		8
	.weak		__nv_reservedSMEM_allocation_mask
	.type		__nv_reservedSMEM_allocation_mask,@object
	.size		__nv_reservedSMEM_allocation_mask,(.L_2 - __nv_reservedSMEM_allocation_mask)
__nv_reservedSMEM_allocation_mask:
	.zero		4
.L_2:


//--------------------- .nv.constant0.attn_fwd    --------------------------
	.section	.nv.constant0.attn_fwd,"a",@progbits
	.sectionflags	@""
	.align	4
.nv.constant0.attn_fwd:
	.zero		1032


//--------------------- SYMBOLS --------------------------

	.type		.nv.reservedSmem.offset0,@object
	.size		.nv.reservedSmem.offset0,0x4
	.type		.nv.reservedSmem.cap,@object
	.size		.nv.reservedSmem.cap,0x4
